	.target	sm_90a

	.elftype	@"ET_EXEC"


//--------------------- .note.nv.tkinfo           --------------------------
	.section	.note.nv.tkinfo,"",@"SHT_NOTE"
	.sectionflags	@"SHF_NOTE_NV_TKINFO"
	.tkinfo
        /*0018*/ 	.word	0x00000002
        /*0030*/ 	.string	""
        /*0030*/ 	.string	"ptxas"
        /*0030*/ 	.string	"Cuda compilation tools, release 13.0, V13.0.88"
        /*0030*/ 	.string	"Build cuda_13.0.r13.0/compiler.36424714_0"
        /*0030*/ 	.string	"-arch sm_90a -m 64 "



//--------------------- .note.nv.cuinfo           --------------------------
	.section	.note.nv.cuinfo,"",@"SHT_NOTE"
	.sectionflags	@"SHF_NOTE_NV_CUINFO"
        /*0018*/ 	.short	0x0002
        /*001a*/ 	.short	0x005a
        /*001c*/ 	.short	0x0082
	.zero		2


//--------------------- .nv.info                  --------------------------
	.section	.nv.info,"",@"SHT_CUDA_INFO"
	.align	4


	//----- nvinfo : EIATTR_REGCOUNT
	.align		4
        /*0000*/ 	.byte	0x04, 0x2f
        /*0002*/ 	.short	(.L_15 - .L_14)
	.align		4
.L_14:
        /*0004*/ 	.word	index@(_ZN7cutlass13device_kernelINS_4gemm6kernel13GemmUniversalIN4cute5tupleIJiiiiEEENS1_10collective13CollectiveMmaINS1_34MainloopSm90TmaGmmaWarpSpecializedILi4ENS5_IJNS4_1CILi2EEENSA_ILi4EEENSA_ILi1EEEEEENS1_35KernelTmaWarpSpecializedCooperativeEEENS5_IJNSA_ILi128EEENSA_ILi256EEENSA_ILi64EEEEEENS_6half_tENS5_IJlSD_lEEESL_SM_NS4_8TiledMMAINS4_8MMA_AtomIJNS4_4SM904GMMA26MMA_64x256x16_F32F16F16_SSILNSQ_5MajorE0ELSS_0ELNSQ_7ScaleInE1ELST_1EEEEEENS4_6LayoutINS5_IJSB_SD_SD_EEENS5_IJSD_NSA_ILi0EEESY_EEEEENS5_IJNS4_10UnderscoreES11_S11_EEEEENS4_23SM90_TMA_LOAD_MULTICASTENS4_14ComposedLayoutINS4_7SwizzleILi3ELi4ELi3EEENS4_18smem_ptr_flag_bitsILi16EEENSW_INS5_IJNSA_ILi8EEESJ_EEENS5_IJSJ_SD_EEEEEEEvNS4_8identityES14_S1E_vS1F_EENS_8epilogue10collective6detail29Sm90TmaWarpSpecializedAdapterINS1I_15DefaultEpilogueISL_SM_SM_NS1H_6thread17LinearCombinationISL_Li1EffLNS1M_9ScaleType4KindE0ELNS_15FloatRoundStyleE2ESL_EENS1_15EpilogueDefaultEEEEEvvEEEEvNT_6ParamsE)
        /*0008*/ 	.word	0x000000a8


	//----- nvinfo : EIATTR_FRAME_SIZE
	.align		4
.L_15:
        /*000c*/ 	.byte	0x04, 0x11
        /*000e*/ 	.short	(.L_17 - .L_16)
	.align		4
.L_16:
        /*0010*/ 	.word	index@(_ZN7cutlass13device_kernelINS_4gemm6kernel13GemmUniversalIN4cute5tupleIJiiiiEEENS1_10collective13CollectiveMmaINS1_34MainloopSm90TmaGmmaWarpSpecializedILi4ENS5_IJNS4_1CILi2EEENSA_ILi4EEENSA_ILi1EEEEEENS1_35KernelTmaWarpSpecializedCooperativeEEENS5_IJNSA_ILi128EEENSA_ILi256EEENSA_ILi64EEEEEENS_6half_tENS5_IJlSD_lEEESL_SM_NS4_8TiledMMAINS4_8MMA_AtomIJNS4_4SM904GMMA26MMA_64x256x16_F32F16F16_SSILNSQ_5MajorE0ELSS_0ELNSQ_7ScaleInE1ELST_1EEEEEENS4_6LayoutINS5_IJSB_SD_SD_EEENS5_IJSD_NSA_ILi0EEESY_EEEEENS5_IJNS4_10UnderscoreES11_S11_EEEEENS4_23SM90_TMA_LOAD_MULTICASTENS4_14ComposedLayoutINS4_7SwizzleILi3ELi4ELi3EEENS4_18smem_ptr_flag_bitsILi16EEENSW_INS5_IJNSA_ILi8EEESJ_EEENS5_IJSJ_SD_EEEEEEEvNS4_8identityES14_S1E_vS1F_EENS_8epilogue10collective6detail29Sm90TmaWarpSpecializedAdapterINS1I_15DefaultEpilogueISL_SM_SM_NS1H_6thread17LinearCombinationISL_Li1EffLNS1M_9ScaleType4KindE0ELNS_15FloatRoundStyleE2ESL_EENS1_15EpilogueDefaultEEEEEvvEEEEvNT_6ParamsE)
        /*0014*/ 	.word	0x00000000


	//----- nvinfo : EIATTR_MIN_STACK_SIZE
	.align		4
.L_17:
        /*0018*/ 	.byte	0x04, 0x12
        /*001a*/ 	.short	(.L_19 - .L_18)
	.align		4
.L_18:
        /*001c*/ 	.word	index@(_ZN7cutlass13device_kernelINS_4gemm6kernel13GemmUniversalIN4cute5tupleIJiiiiEEENS1_10collective13CollectiveMmaINS1_34MainloopSm90TmaGmmaWarpSpecializedILi4ENS5_IJNS4_1CILi2EEENSA_ILi4EEENSA_ILi1EEEEEENS1_35KernelTmaWarpSpecializedCooperativeEEENS5_IJNSA_ILi128EEENSA_ILi256EEENSA_ILi64EEEEEENS_6half_tENS5_IJlSD_lEEESL_SM_NS4_8TiledMMAINS4_8MMA_AtomIJNS4_4SM904GMMA26MMA_64x256x16_F32F16F16_SSILNSQ_5MajorE0ELSS_0ELNSQ_7ScaleInE1ELST_1EEEEEENS4_6LayoutINS5_IJSB_SD_SD_EEENS5_IJSD_NSA_ILi0EEESY_EEEEENS5_IJNS4_10UnderscoreES11_S11_EEEEENS4_23SM90_TMA_LOAD_MULTICASTENS4_14ComposedLayoutINS4_7SwizzleILi3ELi4ELi3EEENS4_18smem_ptr_flag_bitsILi16EEENSW_INS5_IJNSA_ILi8EEESJ_EEENS5_IJSJ_SD_EEEEEEEvNS4_8identityES14_S1E_vS1F_EENS_8epilogue10collective6detail29Sm90TmaWarpSpecializedAdapterINS1I_15DefaultEpilogueISL_SM_SM_NS1H_6thread17LinearCombinationISL_Li1EffLNS1M_9ScaleType4KindE0ELNS_15FloatRoundStyleE2ESL_EENS1_15EpilogueDefaultEEEEEvvEEEEvNT_6ParamsE)
        /*0020*/ 	.word	0x00000000
.L_19:


//--------------------- .nv.compat                --------------------------
	.section	.nv.compat,"",@"SHT_CUDA_COMPAT_INFO"
	.align	4
        /*0000*/ 	.byte	0x02, 0x09, 0x01, 0x00, 0x02, 0x02, 0x04, 0x00, 0x02, 0x05, 0x05, 0x00, 0x03, 0x07, 0x01, 0x01
        /*0010*/ 	.byte	0x02, 0x03, 0x01, 0x00, 0x02, 0x06, 0x01, 0x00, 0x04, 0x0b, 0x08, 0x00, 0x00, 0x00, 0x00, 0x00
        /*0020*/ 	.byte	0x00, 0x00, 0x00, 0x00


//--------------------- .nv.info._ZN7cutlass13device_kernelINS_4gemm6kernel13GemmUniversalIN4cute5tupleIJiiiiEEENS1_10collective13CollectiveMmaINS1_34MainloopSm90TmaGmmaWarpSpecializedILi4ENS5_IJNS4_1CILi2EEENSA_ILi4EEENSA_ILi1EEEEEENS1_35KernelTmaWarpSpecializedCooperativeEEENS5_IJNSA_ILi128EEENSA_ILi256EEENSA_ILi64EEEEEENS_6half_tENS5_IJlSD_lEEESL_SM_NS4_8TiledMMAINS4_8MMA_AtomIJNS4_4SM904GMMA26MMA_64x256x16_F32F16F16_SSILNSQ_5MajorE0ELSS_0ELNSQ_7ScaleInE1ELST_1EEEEEENS4_6LayoutINS5_IJSB_SD_SD_EEENS5_IJSD_NSA_ILi0EEESY_EEEEENS5_IJNS4_10UnderscoreES11_S11_EEEEENS4_23SM90_TMA_LOAD_MULTICASTENS4_14ComposedLayoutINS4_7SwizzleILi3ELi4ELi3EEENS4_18smem_ptr_flag_bitsILi16EEENSW_INS5_IJNSA_ILi8EEESJ_EEENS5_IJSJ_SD_EEEEEEEvNS4_8identityES14_S1E_vS1F_EENS_8epilogue10collective6detail29Sm90TmaWarpSpecializedAdapterINS1I_15DefaultEpilogueISL_SM_SM_NS1H_6thread17LinearCombinationISL_Li1EffLNS1M_9ScaleType4KindE0ELNS_15FloatRoundStyleE2ESL_EENS1_15EpilogueDefaultEEEEEvvEEEEvNT_6ParamsE --------------------------
	.section	.nv.info._ZN7cutlass13device_kernelINS_4gemm6kernel13GemmUniversalIN4cute5tupleIJiiiiEEENS1_10collective13CollectiveMmaINS1_34MainloopSm90TmaGmmaWarpSpecializedILi4ENS5_IJNS4_1CILi2EEENSA_ILi4EEENSA_ILi1EEEEEENS1_35KernelTmaWarpSpecializedCooperativeEEENS5_IJNSA_ILi128EEENSA_ILi256EEENSA_ILi64EEEEEENS_6half_tENS5_IJlSD_lEEESL_SM_NS4_8TiledMMAINS4_8MMA_AtomIJNS4_4SM904GMMA26MMA_64x256x16_F32F16F16_SSILNSQ_5MajorE0ELSS_0ELNSQ_7ScaleInE1ELST_1EEEEEENS4_6LayoutINS5_IJSB_SD_SD_EEENS5_IJSD_NSA_ILi0EEESY_EEEEENS5_IJNS4_10UnderscoreES11_S11_EEEEENS4_23SM90_TMA_LOAD_MULTICASTENS4_14ComposedLayoutINS4_7SwizzleILi3ELi4ELi3EEENS4_18smem_ptr_flag_bitsILi16EEENSW_INS5_IJNSA_ILi8EEESJ_EEENS5_IJSJ_SD_EEEEEEEvNS4_8identityES14_S1E_vS1F_EENS_8epilogue10collective6detail29Sm90TmaWarpSpecializedAdapterINS1I_15DefaultEpilogueISL_SM_SM_NS1H_6thread17LinearCombinationISL_Li1EffLNS1M_9ScaleType4KindE0ELNS_15FloatRoundStyleE2ESL_EENS1_15EpilogueDefaultEEEEEvvEEEEvNT_6ParamsE,"",@"SHT_CUDA_INFO"
	.sectionflags	@""
	.align	4


	//----- nvinfo : EIATTR_CUDA_API_VERSION
	.align		4
        /*0000*/ 	.byte	0x04, 0x37
        /*0002*/ 	.short	(.L_21 - .L_20)
.L_20:
        /*0004*/ 	.word	0x00000082


	//----- nvinfo : EIATTR_KPARAM_INFO
	.align		4
.L_21:
        /*0008*/ 	.byte	0x04, 0x17
        /*000a*/ 	.short	(.L_23 - .L_22)
.L_22:
        /*000c*/ 	.word	0x00000000
        /*0010*/ 	.short	0x0000
        /*0012*/ 	.short	0x0070
        /*0014*/ 	.byte	0x00, 0xf0, 0x01, 0x10


	//----- nvinfo : EIATTR_SPARSE_MMA_MASK
	.align		4
.L_23:
        /*0018*/ 	.byte	0x03, 0x50
        /*001a*/ 	.short	0x0000


	//----- nvinfo : EIATTR_MAXREG_COUNT
	.align		4
        /*001c*/ 	.byte	0x03, 0x1b
        /*001e*/ 	.short	0x00a8


	//----- nvinfo : EIATTR_NUM_BARRIERS
	.align		4
        /*0020*/ 	.byte	0x02, 0x4c
        /*0022*/ 	.byte	0x01
	.zero		1


	//----- nvinfo : EIATTR_EXTERNS
	.align		4
        /*0024*/ 	.byte	0x04, 0x0f
        /*0026*/ 	.short	(.L_25 - .L_24)


	//   ....[0]....
	.align		4
.L_24:
        /*0028*/ 	.word	index@(__assertfail)


	//----- nvinfo : EIATTR_MERCURY_ISA_VERSION
	.align		4
.L_25:
        /*002c*/ 	.byte	0x03, 0x5f
        /*002e*/ 	.short	0x0101


	//----- nvinfo : EIATTR_INT_WARP_WIDE_INSTR_OFFSETS
	.align		4
        /*0030*/ 	.byte	0x04, 0x31
        /*0032*/ 	.short	(.L_27 - .L_26)


	//   ....[0]....
.L_26:
        /*0034*/ 	.word	0x00000480


	//   ....[1]....
        /*0038*/ 	.word	0x000004b0


	//   ....[2]....
        /*003c*/ 	.word	0x00000670


	//   ....[3]....
        /*0040*/ 	.word	0x00001d30


	//----- nvinfo : EIATTR_COOP_GROUP_MASK_REGIDS
	.align		4
.L_27:
        /*0044*/ 	.byte	0x04, 0x29
        /*0046*/ 	.short	(.L_29 - .L_28)


	//   ....[0]....
.L_28:
        /*0048*/ 	.word	0xffffffff


	//   ....[1]....
        /*004c*/ 	.word	0xffffffff


	//   ....[2]....
        /*0050*/ 	.word	0xffffffff


	//   ....[3]....
        /*0054*/ 	.word	0xffffffff


	//   ....[4]....
        /*0058*/ 	.word	0xffffffff


	//   ....[5]....
        /*005c*/ 	.word	0xffffffff


	//----- nvinfo : EIATTR_COOP_GROUP_INSTR_OFFSETS
	.align		4
.L_29:
        /*0060*/ 	.byte	0x04, 0x28
        /*0062*/ 	.short	(.L_31 - .L_30)


	//   ....[0]....
.L_30:
        /*0064*/ 	.word	0x00000060


	//   ....[1]....
        /*0068*/ 	.word	0x00000070


	//   ....[2]....
        /*006c*/ 	.word	0x00000130


	//   ....[3]....
        /*0070*/ 	.word	0x000002d0


	//   ....[4]....
        /*0074*/ 	.word	0x000007f0


	//   ....[5]....
        /*0078*/ 	.word	0x00001240


	//----- nvinfo : EIATTR_REG_RECONFIG
	.align		4
.L_31:
        /*007c*/ 	.byte	0x01, 0x54
	.zero		2


	//----- nvinfo : EIATTR_SYSCALL_OFFSETS
	.align		4
        /*0080*/ 	.byte	0x04, 0x46
        /*0082*/ 	.short	(.L_33 - .L_32)


	//   ....[0]....
.L_32:
        /*0084*/ 	.word	0x00001400


	//----- nvinfo : EIATTR_MBARRIER_INSTR_OFFSETS
	.align		4
.L_33:
        /*0088*/ 	.byte	0x04, 0x39
        /*008a*/ 	.short	(.L_35 - .L_34)


	//   ....[0]....
.L_34:
        /*008c*/ 	.word	0x00000230
        /*0090*/ 	.word	0x000000ff
        /*0094*/ 	.word	0x00000000
        /*0098*/ 	.short	0x0100
        /*009a*/ 	.byte	0x08
	.zero		1


	//   ....[1]....
        /*009c*/ 	.word	0x00000240
        /*00a0*/ 	.word	0x000000ff
        /*00a4*/ 	.word	0x00000020
        /*00a8*/ 	.short	0x0100
        /*00aa*/ 	.byte	0x08
	.zero		1


	//   ....[2]....
        /*00ac*/ 	.word	0x00000250
        /*00b0*/ 	.word	0x000000ff
        /*00b4*/ 	.word	0x00000008
        /*00b8*/ 	.short	0x0100
        /*00ba*/ 	.byte	0x08
	.zero		1


	//   ....[3]....
        /*00bc*/ 	.word	0x00000260
        /*00c0*/ 	.word	0x000000ff
        /*00c4*/ 	.word	0x00000028
        /*00c8*/ 	.short	0x0100
        /*00ca*/ 	.byte	0x08
	.zero		1


	//   ....[4]....
        /*00cc*/ 	.word	0x00000270
        /*00d0*/ 	.word	0x000000ff
        /*00d4*/ 	.word	0x00000010
        /*00d8*/ 	.short	0x0100
        /*00da*/ 	.byte	0x08
	.zero		1


	//   ....[5]....
        /*00dc*/ 	.word	0x00000280
        /*00e0*/ 	.word	0x000000ff
        /*00e4*/ 	.word	0x00000030
        /*00e8*/ 	.short	0x0100
        /*00ea*/ 	.byte	0x08
	.zero		1


	//   ....[6]....
        /*00ec*/ 	.word	0x00000290
        /*00f0*/ 	.word	0x000000ff
        /*00f4*/ 	.word	0x00000018
        /*00f8*/ 	.short	0x0100
        /*00fa*/ 	.byte	0x08
	.zero		1


	//   ....[7]....
        /*00fc*/ 	.word	0x000002a0
        /*0100*/ 	.word	0x000000ff
        /*0104*/ 	.word	0x00000038
        /*0108*/ 	.short	0x0100
        /*010a*/ 	.byte	0x08
	.zero		1


	//   ....[8]....
        /*010c*/ 	.word	0x000006f0
        /*0110*/ 	.word	0x000000ff
        /*0114*/ 	.word	0x00000050
        /*0118*/ 	.short	0x0100
        /*011a*/ 	.byte	0x06
	.zero		1


	//   ....[9]....
        /*011c*/ 	.word	0x00000780
        /*0120*/ 	.word	0x000000ff
        /*0124*/ 	.word	0x00000058
        /*0128*/ 	.short	0x0100
        /*012a*/ 	.byte	0x06
	.zero		1


	//   ....[10]....
        /*012c*/ 	.word	0x000014c0
        /*0130*/ 	.word	0x00000003
        /*0134*/ 	.word	0x00000000
        /*0138*/ 	.short	0x010a
        /*013a*/ 	.byte	0x3f
	.zero		1


	//   ....[11]....
        /*013c*/ 	.word	0x00001500
        /*0140*/ 	.word	0x00000003
        /*0144*/ 	.word	0x00000000
        /*0148*/ 	.short	0x010a
        /*014a*/ 	.byte	0x3f
	.zero		1


	//   ....[12]....
        /*014c*/ 	.word	0x00001900
        /*0150*/ 	.word	0x00000005
        /*0154*/ 	.word	0x00000000
        /*0158*/ 	.short	0x010a
        /*015a*/ 	.byte	0x3f
	.zero		1


	//   ....[13]....
        /*015c*/ 	.word	0x00001940
        /*0160*/ 	.word	0x00000005
        /*0164*/ 	.word	0x00000000
        /*0168*/ 	.short	0x010a
        /*016a*/ 	.byte	0x3f
	.zero		1


	//   ....[14]....
        /*016c*/ 	.word	0x00001bd0
        /*0170*/ 	.word	0x00000005
        /*0174*/ 	.word	0x00000000
        /*0178*/ 	.short	0x0101
        /*017a*/ 	.byte	0x3f
	.zero		1


	//   ....[15]....
        /*017c*/ 	.word	0x00001db0
        /*0180*/ 	.word	0x00000003
        /*0184*/ 	.word	0x00000000
        /*0188*/ 	.short	0x0101
        /*018a*/ 	.byte	0x3f
	.zero		1


	//   ....[16]....
        /*018c*/ 	.word	0x0000ac90
        /*0190*/ 	.word	0x00000016
        /*0194*/ 	.word	0x00000020
        /*0198*/ 	.short	0x010a
        /*019a*/ 	.byte	0x3f
	.zero		1


	//   ....[17]....
        /*019c*/ 	.word	0x0000b070
        /*01a0*/ 	.word	0x00000004
        /*01a4*/ 	.word	0x00000058
        /*01a8*/ 	.short	0x0101
        /*01aa*/ 	.byte	0x3f
	.zero		1


	//   ....[18]....
        /*01ac*/ 	.word	0x0000b780
        /*01b0*/ 	.word	0x00000005
        /*01b4*/ 	.word	0x00000000
        /*01b8*/ 	.short	0x010a
        /*01ba*/ 	.byte	0x3f
	.zero		1


	//   ....[19]....
        /*01bc*/ 	.word	0x0000b800
        /*01c0*/ 	.word	0x00000007
        /*01c4*/ 	.word	0x00000000
        /*01c8*/ 	.short	0x010a
        /*01ca*/ 	.byte	0x3f
	.zero		1


	//   ....[20]....
        /*01cc*/ 	.word	0x0000b890
        /*01d0*/ 	.word	0x00000006
        /*01d4*/ 	.word	0x00000000
        /*01d8*/ 	.short	0x010a
        /*01da*/ 	.byte	0x3f
	.zero		1


	//   ....[21]....
        /*01dc*/ 	.word	0x0000b920
        /*01e0*/ 	.word	0x00000003
        /*01e4*/ 	.word	0x00000000
        /*01e8*/ 	.short	0x010a
        /*01ea*/ 	.byte	0x3f
	.zero		1


	//   ....[22]....
        /*01ec*/ 	.word	0x0000b980
        /*01f0*/ 	.word	0x00000003
        /*01f4*/ 	.word	0x00000000
        /*01f8*/ 	.short	0x010a
        /*01fa*/ 	.byte	0x3f
	.zero		1


	//   ....[23]....
        /*01fc*/ 	.word	0x0000b9d0
        /*0200*/ 	.word	0x00000005
        /*0204*/ 	.word	0x00000000
        /*0208*/ 	.short	0x010a
        /*020a*/ 	.byte	0x3f
	.zero		1


	//   ....[24]....
        /*020c*/ 	.word	0x0000baa0
        /*0210*/ 	.word	0x00000016
        /*0214*/ 	.word	0x00000020
        /*0218*/ 	.short	0x010a
        /*021a*/ 	.byte	0x3f
	.zero		1


	//   ....[25]....
        /*021c*/ 	.word	0x0000bb70
        /*0220*/ 	.word	0x00000005
        /*0224*/ 	.word	0x00000000
        /*0228*/ 	.short	0x010a
        /*022a*/ 	.byte	0x3f
	.zero		1


	//   ....[26]....
        /*022c*/ 	.word	0x0000bbc0
        /*0230*/ 	.word	0x00000007
        /*0234*/ 	.word	0x00000000
        /*0238*/ 	.short	0x010a
        /*023a*/ 	.byte	0x3f
	.zero		1


	//   ....[27]....
        /*023c*/ 	.word	0x0000bc10
        /*0240*/ 	.word	0x00000006
        /*0244*/ 	.word	0x00000000
        /*0248*/ 	.short	0x010a
        /*024a*/ 	.byte	0x3f
	.zero		1


	//----- nvinfo : EIATTR_NUM_MBARRIERS
	.align		4
.L_35:
        /*024c*/ 	.byte	0x03, 0x38
        /*024e*/ 	.short	0x000a


	//----- nvinfo : EIATTR_EXIT_INSTR_OFFSETS
	.align		4
        /*0250*/ 	.byte	0x04, 0x1c
        /*0252*/ 	.short	(.L_37 - .L_36)


	//   ....[0]....
.L_36:
        /*0254*/ 	.word	0x00000950


	//   ....[1]....
        /*0258*/ 	.word	0x00001170


	//   ....[2]....
        /*025c*/ 	.word	0x0000a2c0


	//   ....[3]....
        /*0260*/ 	.word	0x0000a820


	//   ....[4]....
        /*0264*/ 	.word	0x0000b970


	//----- nvinfo : EIATTR_MAX_THREADS
	.align		4
.L_37:
        /*0268*/ 	.byte	0x04, 0x05
        /*026a*/ 	.short	(.L_39 - .L_38)
.L_38:
        /*026c*/ 	.word	0x00000180
        /*0270*/ 	.word	0x00000001
        /*0274*/ 	.word	0x00000001


	//----- nvinfo : EIATTR_CRS_STACK_SIZE
	.align		4
.L_39:
        /*0278*/ 	.byte	0x04, 0x1e
        /*027a*/ 	.short	(.L_41 - .L_40)
.L_40:
        /*027c*/ 	.word	0x00000000


	//----- nvinfo : EIATTR_CBANK_PARAM_SIZE
	.align		4
.L_41:
        /*0280*/ 	.byte	0x03, 0x19
        /*0282*/ 	.short	0x0470


	//----- nvinfo : EIATTR_PARAM_CBANK
	.align		4
        /*0284*/ 	.byte	0x04, 0x0a
        /*0286*/ 	.short	(.L_43 - .L_42)
	.align		4
.L_42:
        /*0288*/ 	.word	index@(.nv.constant0._ZN7cutlass13device_kernelINS_4gemm6kernel13GemmUniversalIN4cute5tupleIJiiiiEEENS1_10collective13CollectiveMmaINS1_34MainloopSm90TmaGmmaWarpSpecializedILi4ENS5_IJNS4_1CILi2EEENSA_ILi4EEENSA_ILi1EEEEEENS1_35KernelTmaWarpSpecializedCooperativeEEENS5_IJNSA_ILi128EEENSA_ILi256EEENSA_ILi64EEEEEENS_6half_tENS5_IJlSD_lEEESL_SM_NS4_8TiledMMAINS4_8MMA_AtomIJNS4_4SM904GMMA26MMA_64x256x16_F32F16F16_SSILNSQ_5MajorE0ELSS_0ELNSQ_7ScaleInE1ELST_1EEEEEENS4_6LayoutINS5_IJSB_SD_SD_EEENS5_IJSD_NSA_ILi0EEESY_EEEEENS5_IJNS4_10UnderscoreES11_S11_EEEEENS4_23SM90_TMA_LOAD_MULTICASTENS4_14ComposedLayoutINS4_7SwizzleILi3ELi4ELi3EEENS4_18smem_ptr_flag_bitsILi16EEENSW_INS5_IJNSA_ILi8EEESJ_EEENS5_IJSJ_SD_EEEEEEEvNS4_8identityES14_S1E_vS1F_EENS_8epilogue10collective6detail29Sm90TmaWarpSpecializedAdapterINS1I_15DefaultEpilogueISL_SM_SM_NS1H_6thread17LinearCombinationISL_Li1EffLNS1M_9ScaleType4KindE0ELNS_15FloatRoundStyleE2ESL_EENS1_15EpilogueDefaultEEEEEvvEEEEvNT_6ParamsE)
        /*028c*/ 	.short	0x0210
        /*028e*/ 	.short	0x0470


	//----- nvinfo : EIATTR_SW_WAR
	.align		4
.L_43:
        /*0290*/ 	.byte	0x04, 0x36
        /*0292*/ 	.short	(.L_45 - .L_44)
.L_44:
        /*0294*/ 	.word	0x00000008
.L_45:


//--------------------- .nv.callgraph             --------------------------
	.section	.nv.callgraph,"",@"SHT_CUDA_CALLGRAPH"
	.align	4
	.sectionentsize	8
	.align		4
        /*0000*/ 	.word	0x00000000
	.align		4
        /*0004*/ 	.word	0xffffffff
	.align		4
        /*0008*/ 	.word	index@(_ZN7cutlass13device_kernelINS_4gemm6kernel13GemmUniversalIN4cute5tupleIJiiiiEEENS1_10collective13CollectiveMmaINS1_34MainloopSm90TmaGmmaWarpSpecializedILi4ENS5_IJNS4_1CILi2EEENSA_ILi4EEENSA_ILi1EEEEEENS1_35KernelTmaWarpSpecializedCooperativeEEENS5_IJNSA_ILi128EEENSA_ILi256EEENSA_ILi64EEEEEENS_6half_tENS5_IJlSD_lEEESL_SM_NS4_8TiledMMAINS4_8MMA_AtomIJNS4_4SM904GMMA26MMA_64x256x16_F32F16F16_SSILNSQ_5MajorE0ELSS_0ELNSQ_7ScaleInE1ELST_1EEEEEENS4_6LayoutINS5_IJSB_SD_SD_EEENS5_IJSD_NSA_ILi0EEESY_EEEEENS5_IJNS4_10UnderscoreES11_S11_EEEEENS4_23SM90_TMA_LOAD_MULTICASTENS4_14ComposedLayoutINS4_7SwizzleILi3ELi4ELi3EEENS4_18smem_ptr_flag_bitsILi16EEENSW_INS5_IJNSA_ILi8EEESJ_EEENS5_IJSJ_SD_EEEEEEEvNS4_8identityES14_S1E_vS1F_EENS_8epilogue10collective6detail29Sm90TmaWarpSpecializedAdapterINS1I_15DefaultEpilogueISL_SM_SM_NS1H_6thread17LinearCombinationISL_Li1EffLNS1M_9ScaleType4KindE0ELNS_15FloatRoundStyleE2ESL_EENS1_15EpilogueDefaultEEEEEvvEEEEvNT_6ParamsE)
	.align		4
        /*000c*/ 	.word	index@(__assertfail)
	.align		4
        /*0010*/ 	.word	0x00000000
	.align		4
        /*0014*/ 	.word	0xfffffffe
	.align		4
        /*0018*/ 	.word	0x00000000
	.align		4
        /*001c*/ 	.word	0xfffffffd
	.align		4
        /*0020*/ 	.word	0x00000000
	.align		4
        /*0024*/ 	.word	0xfffffffc


//--------------------- .nv.constant4             --------------------------
	.section	.nv.constant4,"a",@progbits
	.align	8
	.align		8
.nv.constant4:
        /*0000*/ 	.dword	__assertfail
	.align		8
        /*0008*/ 	.dword	__unnamed_1
	.align		8
        /*0010*/ 	.dword	_ZN40_INTERNAL_d86ce65c_4_k_cu_3d85254c_269644cuda3std3__45__cpo5beginE
	.align		8
        /*0018*/ 	.dword	_ZN40_INTERNAL_d86ce65c_4_k_cu_3d85254c_269644cuda3std3__45__cpo3endE
	.align		8
        /*0020*/ 	.dword	_ZN40_INTERNAL_d86ce65c_4_k_cu_3d85254c_269644cuda3std3__45__cpo6cbeginE
	.align		8
        /*0028*/ 	.dword	_ZN40_INTERNAL_d86ce65c_4_k_cu_3d85254c_269644cuda3std3__45__cpo4cendE
	.align		8
        /*0030*/ 	.dword	_ZN40_INTERNAL_d86ce65c_4_k_cu_3d85254c_269644cuda3std3__442_GLOBAL__N__d86ce65c_4_k_cu_3d85254c_269646ignoreE
	.align		8
        /*0038*/ 	.dword	_ZN40_INTERNAL_d86ce65c_4_k_cu_3d85254c_269644cuda3std3__419piecewise_constructE
	.align		8
        /*0040*/ 	.dword	_ZN40_INTERNAL_d86ce65c_4_k_cu_3d85254c_269644cuda3std3__48in_placeE
	.align		8
        /*0048*/ 	.dword	_ZN40_INTERNAL_d86ce65c_4_k_cu_3d85254c_269644cuda3std6ranges3__45__cpo4swapE
	.align		8
        /*0050*/ 	.dword	_ZN40_INTERNAL_d86ce65c_4_k_cu_3d85254c_269644cuda3std6ranges3__45__cpo9iter_moveE
	.align		8
        /*0058*/ 	.dword	_ZN40_INTERNAL_d86ce65c_4_k_cu_3d85254c_269644cute7productE
	.align		8
        /*0060*/ 	.dword	_ZN40_INTERNAL_d86ce65c_4_k_cu_3d85254c_269644cute1_E
	.align		8
        /*0068*/ 	.dword	$str$22
	.align		8
        /*0070*/ 	.dword	$str$23


//--------------------- .text._ZN7cutlass13device_kernelINS_4gemm6kernel13GemmUniversalIN4cute5tupleIJiiiiEEENS1_10collective13CollectiveMmaINS1_34MainloopSm90TmaGmmaWarpSpecializedILi4ENS5_IJNS4_1CILi2EEENSA_ILi4EEENSA_ILi1EEEEEENS1_35KernelTmaWarpSpecializedCooperativeEEENS5_IJNSA_ILi128EEENSA_ILi256EEENSA_ILi64EEEEEENS_6half_tENS5_IJlSD_lEEESL_SM_NS4_8TiledMMAINS4_8MMA_AtomIJNS4_4SM904GMMA26MMA_64x256x16_F32F16F16_SSILNSQ_5MajorE0ELSS_0ELNSQ_7ScaleInE1ELST_1EEEEEENS4_6LayoutINS5_IJSB_SD_SD_EEENS5_IJSD_NSA_ILi0EEESY_EEEEENS5_IJNS4_10UnderscoreES11_S11_EEEEENS4_23SM90_TMA_LOAD_MULTICASTENS4_14ComposedLayoutINS4_7SwizzleILi3ELi4ELi3EEENS4_18smem_ptr_flag_bitsILi16EEENSW_INS5_IJNSA_ILi8EEESJ_EEENS5_IJSJ_SD_EEEEEEEvNS4_8identityES14_S1E_vS1F_EENS_8epilogue10collective6detail29Sm90TmaWarpSpecializedAdapterINS1I_15DefaultEpilogueISL_SM_SM_NS1H_6thread17LinearCombinationISL_Li1EffLNS1M_9ScaleType4KindE0ELNS_15FloatRoundStyleE2ESL_EENS1_15EpilogueDefaultEEEEEvvEEEEvNT_6ParamsE --------------------------
	.section	.text._ZN7cutlass13device_kernelINS_4gemm6kernel13GemmUniversalIN4cute5tupleIJiiiiEEENS1_10collective13CollectiveMmaINS1_34MainloopSm90TmaGmmaWarpSpecializedILi4ENS5_IJNS4_1CILi2EEENSA_ILi4EEENSA_ILi1EEEEEENS1_35KernelTmaWarpSpecializedCooperativeEEENS5_IJNSA_ILi128EEENSA_ILi256EEENSA_ILi64EEEEEENS_6half_tENS5_IJlSD_lEEESL_SM_NS4_8TiledMMAINS4_8MMA_AtomIJNS4_4SM904GMMA26MMA_64x256x16_F32F16F16_SSILNSQ_5MajorE0ELSS_0ELNSQ_7ScaleInE1ELST_1EEEEEENS4_6LayoutINS5_IJSB_SD_SD_EEENS5_IJSD_NSA_ILi0EEESY_EEEEENS5_IJNS4_10UnderscoreES11_S11_EEEEENS4_23SM90_TMA_LOAD_MULTICASTENS4_14ComposedLayoutINS4_7SwizzleILi3ELi4ELi3EEENS4_18smem_ptr_flag_bitsILi16EEENSW_INS5_IJNSA_ILi8EEESJ_EEENS5_IJSJ_SD_EEEEEEEvNS4_8identityES14_S1E_vS1F_EENS_8epilogue10collective6detail29Sm90TmaWarpSpecializedAdapterINS1I_15DefaultEpilogueISL_SM_SM_NS1H_6thread17LinearCombinationISL_Li1EffLNS1M_9ScaleType4KindE0ELNS_15FloatRoundStyleE2ESL_EENS1_15EpilogueDefaultEEEEEvvEEEEvNT_6ParamsE,"ax",@progbits
	.align	128
.text._ZN7cutlass13device_kernelINS_4gemm6kernel13GemmUniversalIN4cute5tupleIJiiiiEEENS1_10collective13CollectiveMmaINS1_34MainloopSm90TmaGmmaWarpSpecializedILi4ENS5_IJNS4_1CILi2EEENSA_ILi4EEENSA_ILi1EEEEEENS1_35KernelTmaWarpSpecializedCooperativeEEENS5_IJNSA_ILi128EEENSA_ILi256EEENSA_ILi64EEEEEENS_6half_tENS5_IJlSD_lEEESL_SM_NS4_8TiledMMAINS4_8MMA_AtomIJNS4_4SM904GMMA26MMA_64x256x16_F32F16F16_SSILNSQ_5MajorE0ELSS_0ELNSQ_7ScaleInE1ELST_1EEEEEENS4_6LayoutINS5_IJSB_SD_SD_EEENS5_IJSD_NSA_ILi0EEESY_EEEEENS5_IJNS4_10UnderscoreES11_S11_EEEEENS4_23SM90_TMA_LOAD_MULTICASTENS4_14ComposedLayoutINS4_7SwizzleILi3ELi4ELi3EEENS4_18smem_ptr_flag_bitsILi16EEENSW_INS5_IJNSA_ILi8EEESJ_EEENS5_IJSJ_SD_EEEEEEEvNS4_8identityES14_S1E_vS1F_EENS_8epilogue10collective6detail29Sm90TmaWarpSpecializedAdapterINS1I_15DefaultEpilogueISL_SM_SM_NS1H_6thread17LinearCombinationISL_Li1EffLNS1M_9ScaleType4KindE0ELNS_15FloatRoundStyleE2ESL_EENS1_15EpilogueDefaultEEEEEvvEEEEvNT_6ParamsE:
        .type           _ZN7cutlass13device_kernelINS_4gemm6kernel13GemmUniversalIN4cute5tupleIJiiiiEEENS1_10collective13CollectiveMmaINS1_34MainloopSm90TmaGmmaWarpSpecializedILi4ENS5_IJNS4_1CILi2EEENSA_ILi4EEENSA_ILi1EEEEEENS1_35KernelTmaWarpSpecializedCooperativeEEENS5_IJNSA_ILi128EEENSA_ILi256EEENSA_ILi64EEEEEENS_6half_tENS5_IJlSD_lEEESL_SM_NS4_8TiledMMAINS4_8MMA_AtomIJNS4_4SM904GMMA26MMA_64x256x16_F32F16F16_SSILNSQ_5MajorE0ELSS_0ELNSQ_7ScaleInE1ELST_1EEEEEENS4_6LayoutINS5_IJSB_SD_SD_EEENS5_IJSD_NSA_ILi0EEESY_EEEEENS5_IJNS4_10UnderscoreES11_S11_EEEEENS4_23SM90_TMA_LOAD_MULTICASTENS4_14ComposedLayoutINS4_7SwizzleILi3ELi4ELi3EEENS4_18smem_ptr_flag_bitsILi16EEENSW_INS5_IJNSA_ILi8EEESJ_EEENS5_IJSJ_SD_EEEEEEEvNS4_8identityES14_S1E_vS1F_EENS_8epilogue10collective6detail29Sm90TmaWarpSpecializedAdapterINS1I_15DefaultEpilogueISL_SM_SM_NS1H_6thread17LinearCombinationISL_Li1EffLNS1M_9ScaleType4KindE0ELNS_15FloatRoundStyleE2ESL_EENS1_15EpilogueDefaultEEEEEvvEEEEvNT_6ParamsE,@function
        .size           _ZN7cutlass13device_kernelINS_4gemm6kernel13GemmUniversalIN4cute5tupleIJiiiiEEENS1_10collective13CollectiveMmaINS1_34MainloopSm90TmaGmmaWarpSpecializedILi4ENS5_IJNS4_1CILi2EEENSA_ILi4EEENSA_ILi1EEEEEENS1_35KernelTmaWarpSpecializedCooperativeEEENS5_IJNSA_ILi128EEENSA_ILi256EEENSA_ILi64EEEEEENS_6half_tENS5_IJlSD_lEEESL_SM_NS4_8TiledMMAINS4_8MMA_AtomIJNS4_4SM904GMMA26MMA_64x256x16_F32F16F16_SSILNSQ_5MajorE0ELSS_0ELNSQ_7ScaleInE1ELST_1EEEEEENS4_6LayoutINS5_IJSB_SD_SD_EEENS5_IJSD_NSA_ILi0EEESY_EEEEENS5_IJNS4_10UnderscoreES11_S11_EEEEENS4_23SM90_TMA_LOAD_MULTICASTENS4_14ComposedLayoutINS4_7SwizzleILi3ELi4ELi3EEENS4_18smem_ptr_flag_bitsILi16EEENSW_INS5_IJNSA_ILi8EEESJ_EEENS5_IJSJ_SD_EEEEEEEvNS4_8identityES14_S1E_vS1F_EENS_8epilogue10collective6detail29Sm90TmaWarpSpecializedAdapterINS1I_15DefaultEpilogueISL_SM_SM_NS1H_6thread17LinearCombinationISL_Li1EffLNS1M_9ScaleType4KindE0ELNS_15FloatRoundStyleE2ESL_EENS1_15EpilogueDefaultEEEEEvvEEEEvNT_6ParamsE,(.L_x_325 - _ZN7cutlass13device_kernelINS_4gemm6kernel13GemmUniversalIN4cute5tupleIJiiiiEEENS1_10collective13CollectiveMmaINS1_34MainloopSm90TmaGmmaWarpSpecializedILi4ENS5_IJNS4_1CILi2EEENSA_ILi4EEENSA_ILi1EEEEEENS1_35KernelTmaWarpSpecializedCooperativeEEENS5_IJNSA_ILi128EEENSA_ILi256EEENSA_ILi64EEEEEENS_6half_tENS5_IJlSD_lEEESL_SM_NS4_8TiledMMAINS4_8MMA_AtomIJNS4_4SM904GMMA26MMA_64x256x16_F32F16F16_SSILNSQ_5MajorE0ELSS_0ELNSQ_7ScaleInE1ELST_1EEEEEENS4_6LayoutINS5_IJSB_SD_SD_EEENS5_IJSD_NSA_ILi0EEESY_EEEEENS5_IJNS4_10UnderscoreES11_S11_EEEEENS4_23SM90_TMA_LOAD_MULTICASTENS4_14ComposedLayoutINS4_7SwizzleILi3ELi4ELi3EEENS4_18smem_ptr_flag_bitsILi16EEENSW_INS5_IJNSA_ILi8EEESJ_EEENS5_IJSJ_SD_EEEEEEEvNS4_8identityES14_S1E_vS1F_EENS_8epilogue10collective6detail29Sm90TmaWarpSpecializedAdapterINS1I_15DefaultEpilogueISL_SM_SM_NS1H_6thread17LinearCombinationISL_Li1EffLNS1M_9ScaleType4KindE0ELNS_15FloatRoundStyleE2ESL_EENS1_15EpilogueDefaultEEEEEvvEEEEvNT_6ParamsE)
        .other          _ZN7cutlass13device_kernelINS_4gemm6kernel13GemmUniversalIN4cute5tupleIJiiiiEEENS1_10collective13CollectiveMmaINS1_34MainloopSm90TmaGmmaWarpSpecializedILi4ENS5_IJNS4_1CILi2EEENSA_ILi4EEENSA_ILi1EEEEEENS1_35KernelTmaWarpSpecializedCooperativeEEENS5_IJNSA_ILi128EEENSA_ILi256EEENSA_ILi64EEEEEENS_6half_tENS5_IJlSD_lEEESL_SM_NS4_8TiledMMAINS4_8MMA_AtomIJNS4_4SM904GMMA26MMA_64x256x16_F32F16F16_SSILNSQ_5MajorE0ELSS_0ELNSQ_7ScaleInE1ELST_1EEEEEENS4_6LayoutINS5_IJSB_SD_SD_EEENS5_IJSD_NSA_ILi0EEESY_EEEEENS5_IJNS4_10UnderscoreES11_S11_EEEEENS4_23SM90_TMA_LOAD_MULTICASTENS4_14ComposedLayoutINS4_7SwizzleILi3ELi4ELi3EEENS4_18smem_ptr_flag_bitsILi16EEENSW_INS5_IJNSA_ILi8EEESJ_EEENS5_IJSJ_SD_EEEEEEEvNS4_8identityES14_S1E_vS1F_EENS_8epilogue10collective6detail29Sm90TmaWarpSpecializedAdapterINS1I_15DefaultEpilogueISL_SM_SM_NS1H_6thread17LinearCombinationISL_Li1EffLNS1M_9ScaleType4KindE0ELNS_15FloatRoundStyleE2ESL_EENS1_15EpilogueDefaultEEEEEvvEEEEvNT_6ParamsE,@"STO_CUDA_ENTRY STV_DEFAULT"
_ZN7cutlass13device_kernelINS_4gemm6kernel13GemmUniversalIN4cute5tupleIJiiiiEEENS1_10collective13CollectiveMmaINS1_34MainloopSm90TmaGmmaWarpSpecializedILi4ENS5_IJNS4_1CILi2EEENSA_ILi4EEENSA_ILi1EEEEEENS1_35KernelTmaWarpSpecializedCooperativeEEENS5_IJNSA_ILi128EEENSA_ILi256EEENSA_ILi64EEEEEENS_6half_tENS5_IJlSD_lEEESL_SM_NS4_8TiledMMAINS4_8MMA_AtomIJNS4_4SM904GMMA26MMA_64x256x16_F32F16F16_SSILNSQ_5MajorE0ELSS_0ELNSQ_7ScaleInE1ELST_1EEEEEENS4_6LayoutINS5_IJSB_SD_SD_EEENS5_IJSD_NSA_ILi0EEESY_EEEEENS5_IJNS4_10UnderscoreES11_S11_EEEEENS4_23SM90_TMA_LOAD_MULTICASTENS4_14ComposedLayoutINS4_7SwizzleILi3ELi4ELi3EEENS4_18smem_ptr_flag_bitsILi16EEENSW_INS5_IJNSA_ILi8EEESJ_EEENS5_IJSJ_SD_EEEEEEEvNS4_8identityES14_S1E_vS1F_EENS_8epilogue10collective6detail29Sm90TmaWarpSpecializedAdapterINS1I_15DefaultEpilogueISL_SM_SM_NS1H_6thread17LinearCombinationISL_Li1EffLNS1M_9ScaleType4KindE0ELNS_15FloatRoundStyleE2ESL_EENS1_15EpilogueDefaultEEEEEvvEEEEvNT_6ParamsE:
[----:B------:R-:W0:Y:S01]  /*0000*/  LDC R1, c[0x0][0x28] ;  /* 0x00000a00ff017b82 */ /* 0x000e220000000800 */
[----:B------:R-:W1:Y:S01]  /*0010*/  S2R R18, SR_TID.X ;  /* 0x0000000000127919 */ /* 0x000e620000002100 */
[----:B------:R-:W-:Y:S01]  /*0020*/  ELECT P0, URZ, PT ;  /* 0x00000000003f782f */ /* 0x000fe20003800000 */
[----:B------:R-:W-:Y:S01]  /*0030*/  BSSY B0, `(.L_x_0) ;  /* 0x000000f000007945 */ /* 0x000fe20003800000 */
[--C-:B-1----:R-:W-:Y:S02]  /*0040*/  SHF.R.U32.HI R0, RZ, 0x5, R18.reuse ;  /* 0x00000005ff007819 */ /* 0x102fe40000011612 */
[----:B------:R-:W-:-:S03]  /*0050*/  SHF.R.U32.HI R3, RZ, 0x7, R18 ;  /* 0x00000007ff037819 */ /* 0x000fc60000011612 */
[----:B------:R-:W1:Y:S04]  /*0060*/  SHFL.IDX PT, R2, R0, RZ, 0x1f ;  /* 0x00001fff00027589 */ /* 0x000e6800000e0000 */
[----:B------:R2:W3:Y:S01]  /*0070*/  SHFL.IDX PT, R5, R3, RZ, 0x1f ;  /* 0x00001fff03057589 */ /* 0x0004e200000e0000 */
[----:B-1----:R-:W-:-:S13]  /*0080*/  ISETP.NE.OR P0, PT, R2, RZ, !P0 ;  /* 0x000000ff0200720c */ /* 0x002fda0004705670 */
[----:B0-23--:R-:W-:Y:S05]  /*0090*/  @P0 BRA `(.L_x_1) ;  /* 0x0000000000200947 */ /* 0x00dfea0003800000 */
[----:B------:R-:W-:Y:S02]  /*00a0*/  ULDC.64 UR4, c[0x0][0x198] ;  /* 0x0000660000047ab9 */ /* 0x000fe40000000a00 */
[----:B------:R-:W-:Y:S02]  /*00b0*/  UIADD3 UR6, UP0, UR4, 0xf0, URZ ;  /* 0x000000f004067890 */ /* 0x000fe4000ff1e03f */
[----:B------:R-:W-:Y:S02]  /*00c0*/  UIADD3 UR4, UP1, UR4, 0x1f0, URZ ;  /* 0x000001f004047890 */ /* 0x000fe4000ff3e03f */
[----:B------:R-:W-:Y:S02]  /*00d0*/  UIADD3.X UR7, URZ, UR5, URZ, UP0, !UPT ;  /* 0x000000053f077290 */ /* 0x000fe400087fe43f */
[----:B------:R-:W-:-:S07]  /*00e0*/  UIADD3.X UR5, URZ, UR5, URZ, UP1, !UPT ;  /* 0x000000053f057290 */ /* 0x000fce0008ffe43f */
[----:B------:R0:W-:Y:S02]  /*00f0*/  UTMACCTL.PF [UR6] ;  /* 0x00000000060079b9 */ /* 0x0001e40008040000 */
[----:B------:R0:W-:Y:S02]  /*0100*/  UTMACCTL.PF [UR4] ;  /* 0x00000000040079b9 */ /* 0x0001e40008040000 */
[----:B0-----:R-:W-:Y:S01]  /*0110*/  NOP ;  /* 0x0000000000007918 */ /* 0x001fe20000000000 */
.L_x_1:
[----:B------:R-:W-:Y:S05]  /*0120*/  BSYNC B0 ;  /* 0x0000000000007941 */ /* 0x000fea0003800000 */
.L_x_0:
[----:B------:R-:W0:Y:S02]  /*0130*/  SHFL.IDX PT, R3, R0, RZ, 0x1f ;  /* 0x00001fff00037589 */ /* 0x000e2400000e0000 */
[----:B0-----:R-:W-:-:S13]  /*0140*/  ISETP.NE.AND P0, PT, R3, RZ, PT ;  /* 0x000000ff0300720c */ /* 0x001fda0003f05270 */
[----:B------:R-:W-:Y:S05]  /*0150*/  @P0 BRA `(.L_x_2) ;  /* 0x0000000000580947 */ /* 0x000fea0003800000 */
[----:B------:R-:W0:Y:S01]  /*0160*/  S2UR UR8, SR_CgaCtaId ;  /* 0x00000000000879c3 */ /* 0x000e220000008800 */
[----:B------:R-:W-:Y:S01]  /*0170*/  UMOV UR4, 0x400 ;  /* 0x0000040000047882 */ /* 0x000fe20000000000 */
[----:B------:R-:W-:Y:S01]  /*0180*/  UMOV UR5, 0x1 ;  /* 0x0000000100057882 */ /* 0x000fe20000000000 */
[----:B------:R-:W-:Y:S01]  /*0190*/  UMOV UR6, 0xa ;  /* 0x0000000a00067882 */ /* 0x000fe20000000000 */
[----:B------:R-:W-:Y:S01]  /*01a0*/  ELECT P0, URZ, PT ;  /* 0x00000000003f782f */ /* 0x000fe20003800000 */
[----:B------:R-:W-:-:S04]  /*01b0*/  UIADD3 UR6, -UR6, 0x100000, URZ ;  /* 0x0010000006067890 */ /* 0x000fc8000fffe13f */
[----:B------:R-:W-:Y:S02]  /*01c0*/  USHF.L.U32 UR7, UR6, 0xb, URZ ;  /* 0x0000000b06077899 */ /* 0x000fe4000800063f */
[----:B------:R-:W-:Y:S02]  /*01d0*/  USHF.L.U32 UR6, UR6, 0x1, URZ ;  /* 0x0000000106067899 */ /* 0x000fe4000800063f */
[----:B0-----:R-:W-:Y:S02]  /*01e0*/  ULEA UR8, UR8, UR4, 0x18 ;  /* 0x0000000408087291 */ /* 0x001fe4000f8ec03f */
[----:B------:R-:W-:-:S04]  /*01f0*/  UIADD3 UR4, -UR5, 0x100000, URZ ;  /* 0x0010000005047890 */ /* 0x000fc8000fffe13f */
[----:B------:R-:W-:Y:S02]  /*0200*/  USHF.L.U32 UR5, UR4, 0xb, URZ ;  /* 0x0000000b04057899 */ /* 0x000fe4000800063f */
[----:B------:R-:W-:Y:S01]  /*0210*/  USHF.L.U32 UR4, UR4, 0x1, URZ ;  /* 0x0000000104047899 */ /* 0x000fe2000800063f */
[----:B------:R-:W0:Y:S11]  /*0220*/  FENCE.VIEW.ASYNC.S ;  /* 0x00000000000073c6 */ /* 0x000e360000000000 */
[----:B0-----:R0:W1:Y:S01]  /*0230*/  SYNCS.EXCH.64 URZ, [UR8], UR4 ;  /* 0x00000004083f75b2 */ /* 0x0010620008000100 */
[----:B------:R0:W2:Y:S01]  /*0240*/  SYNCS.EXCH.64 URZ, [UR8+0x20], UR6 ;  /* 0x00002006083f75b2 */ /* 0x0000a20008000100 */
[----:B------:R0:W3:Y:S01]  /*0250*/  SYNCS.EXCH.64 URZ, [UR8+0x8], UR4 ;  /* 0x00000804083f75b2 */ /* 0x0000e20008000100 */
[----:B------:R0:W4:Y:S01]  /*0260*/  SYNCS.EXCH.64 URZ, [UR8+0x28], UR6 ;  /* 0x00002806083f75b2 */ /* 0x0001220008000100 */
[----:B------:R0:W0:Y:S01]  /*0270*/  SYNCS.EXCH.64 URZ, [UR8+0x10], UR4 ;  /* 0x00001004083f75b2 */ /* 0x0000220008000100 */
[----:B------:R0:W0:Y:S01]  /*0280*/  SYNCS.EXCH.64 URZ, [UR8+0x30], UR6 ;  /* 0x00003006083f75b2 */ /* 0x0000220008000100 */
[----:B------:R0:W0:Y:S01]  /*0290*/  SYNCS.EXCH.64 URZ, [UR8+0x18], UR4 ;  /* 0x00001804083f75b2 */ /* 0x0000220008000100 */
[----:B------:R0:W0:Y:S01]  /*02a0*/  SYNCS.EXCH.64 URZ, [UR8+0x38], UR6 ;  /* 0x00003806083f75b2 */ /* 0x0000220008000100 */
[----:B------:R-:W-:Y:S01]  /*02b0*/  NOP ;  /* 0x0000000000007918 */ /* 0x000fe20000000000 */
.L_x_2:
[----:B------:R-:W-:Y:S01]  /*02c0*/  SHF.R.S32.HI R7, RZ, 0x1f, R18 ;  /* 0x0000001fff077819 */ /* 0x000fe20000011412 */
[----:B------:R-:W5:Y:S01]  /*02d0*/  SHFL.IDX PT, R0, R0, RZ, 0x1f ;  /* 0x00001fff00007589 */ /* 0x000f6200000e0000 */
[----:B0-----:R-:W0:Y:S01]  /*02e0*/  S2UR UR8, SR_CTAID.X ;  /* 0x00000000000879c3 */ /* 0x001e220000002500 */
[----:B------:R-:W-:Y:S02]  /*02f0*/  ELECT P0, URZ, PT ;  /* 0x00000000003f782f */ /* 0x000fe40003800000 */
[----:B------:R-:W-:Y:S01]  /*0300*/  LEA.HI R7, R7, R18, RZ, 0x7 ;  /* 0x0000001207077211 */ /* 0x000fe200078f38ff */
[----:B------:R-:W1:Y:S01]  /*0310*/  S2R R4, SR_CTAID.Y ;  /* 0x0000000000047919 */ /* 0x000e620000002600 */
[----:B------:R-:W-:Y:S01]  /*0320*/  SHF.R.S32.HI R8, RZ, 0x1f, R3 ;  /* 0x0000001fff087819 */ /* 0x000fe20000011403 */
[----:B------:R-:W-:Y:S01]  /*0330*/  ULDC UR4, c[0x0][0x150] ;  /* 0x0000540000047ab9 */ /* 0x000fe20000000800 */
[----:B------:R-:W-:Y:S01]  /*0340*/  LOP3.LUT R7, R7, 0xffffff80, RZ, 0xc0, !PT ;  /* 0xffffff8007077812 */ /* 0x000fe200078ec0ff */
[----:B------:R-:W-:Y:S01]  /*0350*/  NOP ;  /* 0x0000000000007918 */ /* 0x000fe20000000000 */
[----:B------:R-:W-:Y:S01]  /*0360*/  LEA.HI R8, R8, R3, RZ, 0x2 ;  /* 0x0000000308087211 */ /* 0x000fe200078f10ff */
[----:B------:R-:W2:Y:S01]  /*0370*/  LDC R10, c[0x0][0x144] ;  /* 0x00005100ff0a7b82 */ /* 0x000ea20000000800 */
[----:B------:R-:W-:Y:S01]  /*0380*/  NOP ;  /* 0x0000000000007918 */ /* 0x000fe20000000000 */
[----:B------:R-:W-:Y:S01]  /*0390*/  IMAD.IADD R6, R18, 0x1, -R7 ;  /* 0x0000000112067824 */ /* 0x000fe200078e0a07 */
[----:B------:R-:W-:Y:S01]  /*03a0*/  LOP3.LUT R8, R8, 0x3ffffffc, RZ, 0xc0, !PT ;  /* 0x3ffffffc08087812 */ /* 0x000fe200078ec0ff */
[----:B------:R-:W-:Y:S01]  /*03b0*/  IMAD.MOV.U32 R22, RZ, RZ, 0x1 ;  /* 0x00000001ff167424 */ /* 0x000fe200078e00ff */
[----:B------:R-:W-:-:S02]  /*03c0*/  ISETP.NE.AND P3, PT, R5, RZ, PT ;  /* 0x000000ff0500720c */ /* 0x000fc40003f65270 */
[----:B------:R-:W-:Y:S01]  /*03d0*/  SHF.R.S32.HI R7, RZ, 0x1f, R6 ;  /* 0x0000001fff077819 */ /* 0x000fe20000011406 */
[----:B------:R-:W-:Y:S01]  /*03e0*/  IMAD.IADD R8, R3, 0x1, -R8 ;  /* 0x0000000103087824 */ /* 0x000fe200078e0a08 */
[----:B------:R-:W3:Y:S02]  /*03f0*/  LDC R13, c[0x0][0x140] ;  /* 0x00005000ff0d7b82 */ /* 0x000ee40000000800 */
[----:B------:R-:W-:Y:S02]  /*0400*/  LEA.HI R7, R7, R6, RZ, 0x3 ;  /* 0x0000000607077211 */ /* 0x000fe400078f18ff */
[----:B-----5:R-:W-:Y:S02]  /*0410*/  ISETP.NE.OR P0, PT, R0, RZ, !P0 ;  /* 0x000000ff0000720c */ /* 0x020fe40004705670 */
[--C-:B------:R-:W-:Y:S02]  /*0420*/  SHF.R.S32.HI R0, RZ, 0x3, R7.reuse ;  /* 0x00000003ff007819 */ /* 0x100fe40000011407 */
[----:B------:R-:W-:-:S02]  /*0430*/  SHF.R.S32.HI R7, RZ, 0x1f, R7 ;  /* 0x0000001fff077819 */ /* 0x000fc40000011407 */
[----:B0-----:R-:W-:Y:S02]  /*0440*/  I2FP.F32.U32 R9, UR8 ;  /* 0x0000000800097c45 */ /* 0x001fe40008201000 */
[----:B------:R-:W-:-:S03]  /*0450*/  LEA.HI R7, R7, R0, RZ, 0x2 ;  /* 0x0000000007077211 */ /* 0x000fc600078f10ff */
[----:B------:R-:W-:Y:S01]  /*0460*/  FMUL R9, R9, UR4 ;  /* 0x0000000409097c20 */ /* 0x000fe20008400000 */
[----:B------:R-:W-:Y:S01]  /*0470*/  LOP3.LUT R7, R7, 0xfffffffc, RZ, 0xc0, !PT ;  /* 0xfffffffc07077812 */ /* 0x000fe200078ec0ff */
[----:B------:R-:W-:Y:S01]  /*0480*/  VOTEU.ALL UP0, P0 ;  /* 0x00000000003f7886 */ /* 0x000fe20000000000 */
[----:B-1----:R-:W-:Y:S01]  /*0490*/  I2FP.F32.U32 R3, R4 ;  /* 0x0000000400037245 */ /* 0x002fe20000201000 */
[----:B------:R-:W-:Y:S01]  /*04a0*/  ULDC UR4, c[0x0][0x154] ;  /* 0x0000550000047ab9 */ /* 0x000fe20000000800 */
[----:B------:R-:W-:Y:S01]  /*04b0*/  VOTEU.ALL UP1, P0 ;  /* 0x00000000003f7886 */ /* 0x000fe20000020000 */
[----:B------:R-:W0:Y:S01]  /*04c0*/  F2I.U32.TRUNC.NTZ R9, R9 ;  /* 0x0000000900097305 */ /* 0x000e22000020f000 */
[----:B------:R-:W-:Y:S01]  /*04d0*/  IMAD.IADD R7, R0, 0x1, -R7 ;  /* 0x0000000100077824 */ /* 0x000fe200078e0a07 */
[----:B------:R-:W1:Y:S01]  /*04e0*/  @!UP0 S2UR UR7, SR_CgaCtaId ;  /* 0x00000000000789c3 */ /* 0x000e620000008800 */
[----:B------:R-:W-:Y:S01]  /*04f0*/  FMUL R12, R3, UR4 ;  /* 0x00000004030c7c20 */ /* 0x000fe20008400000 */
[----:B------:R-:W-:Y:S01]  /*0500*/  UMOV UR4, 0x20 ;  /* 0x0000002000047882 */ /* 0x000fe20000000000 */
[----:B------:R-:W-:Y:S01]  /*0510*/  IMAD R8, R8, 0x4, R7 ;  /* 0x0000000408087824 */ /* 0x000fe200078e0207 */
[----:B------:R-:W-:Y:S01]  /*0520*/  @!UP0 UMOV UR6, 0x400 ;  /* 0x0000040000068882 */ /* 0x000fe20000000000 */
[----:B------:R-:W-:-:S04]  /*0530*/  @!UP0 UIADD3 UR4, -UR4, 0x100000, URZ ;  /* 0x0010000004048890 */ /* 0x000fc8000fffe13f */
[----:B------:R-:W-:Y:S02]  /*0540*/  @!UP0 USHF.L.U32 UR5, UR4, 0xb, URZ ;  /* 0x0000000b04058899 */ /* 0x000fe4000800063f */
[----:B------:R-:W-:Y:S01]  /*0550*/  @!UP0 USHF.L.U32 UR4, UR4, 0x1, URZ ;  /* 0x0000000104048899 */ /* 0x000fe2000800063f */
[----:B---3--:R-:W-:Y:S01]  /*0560*/  ISETP.EQ.U32.AND P2, PT, R13, 0x1, PT ;  /* 0x000000010d00780c */ /* 0x008fe20003f42070 */
[----:B------:R-:W3:Y:S01]  /*0570*/  F2I.U32.TRUNC.NTZ R12, R12 ;  /* 0x0000000c000c7305 */ /* 0x000ee2000020f000 */
[----:B------:R-:W-:Y:S01]  /*0580*/  LEA.HI R0, R8, R8, RZ, 0x1 ;  /* 0x0000000808007211 */ /* 0x000fe200078f08ff */
[----:B------:R-:W5:Y:S03]  /*0590*/  LDC R7, c[0x0][0x148] ;  /* 0x00005200ff077b82 */ /* 0x000f660000000800 */
[----:B------:R-:W-:Y:S01]  /*05a0*/  LOP3.LUT R11, R0, 0xfffffffe, RZ, 0xc0, !PT ;  /* 0xfffffffe000b7812 */ /* 0x000fe200078ec0ff */
[----:B0-----:R-:W-:Y:S01]  /*05b0*/  IMAD.MOV R15, RZ, RZ, -R9 ;  /* 0x000000ffff0f7224 */ /* 0x001fe200078e0a09 */
[----:B------:R-:W-:-:S03]  /*05c0*/  SHF.R.S32.HI R9, RZ, 0x1f, R2 ;  /* 0x0000001fff097819 */ /* 0x000fc60000011402 */
[----:B--2---:R-:W-:Y:S01]  /*05d0*/  IMAD R3, R10, R15, UR8 ;  /* 0x000000080a037e24 */ /* 0x004fe2000f8e020f */
[----:B------:R-:W-:Y:S01]  /*05e0*/  LEA.HI R9, R9, R2, RZ, 0x2 ;  /* 0x0000000209097211 */ /* 0x000fe200078f10ff */
[C---:B------:R-:W-:Y:S02]  /*05f0*/  IMAD.IADD R0, R8.reuse, 0x1, -R11 ;  /* 0x0000000108007824 */ /* 0x040fe400078e0a0b */
[----:B------:R-:W-:Y:S01]  /*0600*/  IMAD.SHL.U32 R11, R8, 0x4, RZ ;  /* 0x00000004080b7824 */ /* 0x000fe200078e00ff */
[----:B------:R-:W-:Y:S01]  /*0610*/  LOP3.LUT R9, R9, 0xfffffffc, RZ, 0xc0, !PT ;  /* 0xfffffffc09097812 */ /* 0x000fe200078ec0ff */
[----:B---3--:R-:W-:Y:S01]  /*0620*/  IMAD.MOV R21, RZ, RZ, -R12 ;  /* 0x000000ffff157224 */ /* 0x008fe200078e0a0c */
[----:B------:R-:W-:Y:S01]  /*0630*/  ISETP.NE.AND P4, PT, R0, R3, PT ;  /* 0x000000030000720c */ /* 0x000fe20003f85270 */
[----:B-1----:R-:W-:Y:S01]  /*0640*/  @!UP0 ULEA UR6, UR7, UR6, 0x18 ;  /* 0x0000000607068291 */ /* 0x002fe2000f8ec03f */
[----:B------:R-:W-:Y:S01]  /*0650*/  LOP3.LUT R152, R8, 0xc, R11, 0x78, !PT ;  /* 0x0000000c08987812 */ /* 0x000fe200078e780b */
[----:B------:R-:W-:Y:S01]  /*0660*/  IMAD.IADD R0, R2, 0x1, -R9 ;  /* 0x0000000102007824 */ /* 0x000fe200078e0a09 */
[----:B------:R-:W-:Y:S01]  /*0670*/  VOTEU.ALL UP0, P0 ;  /* 0x00000000003f7886 */ /* 0x000fe20000000000 */
[----:B------:R-:W-:Y:S01]  /*0680*/  LOP3.LUT P0, RZ, R6, 0x7, RZ, 0xc0, !PT ;  /* 0x0000000706ff7812 */ /* 0x000fe2000780c0ff */
[----:B------:R-:W-:-:S02]  /*0690*/  VIADD R6, R5, 0xffffffff ;  /* 0xffffffff05067836 */ /* 0x000fc40000000000 */
[----:B------:R-:W-:Y:S01]  /*06a0*/  ISETP.NE.AND P1, PT, R0, 0x3, PT ;  /* 0x000000030000780c */ /* 0x000fe20003f25270 */
[----:B-----5:R-:W-:Y:S01]  /*06b0*/  IMAD R9, R7, R21, R4 ;  /* 0x0000001507097224 */ /* 0x020fe200078e0204 */
[----:B------:R-:W-:Y:S02]  /*06c0*/  ISETP.LT.U32.AND P0, PT, R152, 0x8, !P0 ;  /* 0x000000089800780c */ /* 0x000fe40004701070 */
[----:B------:R-:W-:Y:S01]  /*06d0*/  ISETP.EQ.OR P1, PT, R0, RZ, !P1 ;  /* 0x000000ff0000720c */ /* 0x000fe20004f22670 */
[----:B------:R-:W0:Y:S02]  /*06e0*/  FENCE.VIEW.ASYNC.S ;  /* 0x00000000000073c6 */ /* 0x000e240000000000 */
[----:B0-----:R0:W1:Y:S01]  /*06f0*/  @!UP0 SYNCS.EXCH.64 URZ, [UR6+0x50], UR4 ;  /* 0x00005004063f85b2 */ /* 0x0010620008000100 */
[----:B------:R-:W-:Y:S02]  /*0700*/  @P4 LEA.HI R2, R152, R152, RZ, 0x1 ;  /* 0x0000009898024211 */ /* 0x000fe400078f08ff */
[----:B------:R-:W-:-:S02]  /*0710*/  ISETP.EQ.AND P1, PT, R5, RZ, P1 ;  /* 0x000000ff0500720c */ /* 0x000fc40000f22270 */
[----:B------:R-:W-:Y:S02]  /*0720*/  @P4 SHF.R.S32.HI R2, RZ, 0x1, R2 ;  /* 0x00000001ff024819 */ /* 0x000fe40000011402 */
[----:B------:R-:W-:Y:S02]  /*0730*/  ISETP.GE.U32.AND P6, PT, R6, 0x2, PT ;  /* 0x000000020600780c */ /* 0x000fe40003fc6070 */
[----:B------:R-:W-:Y:S02]  /*0740*/  @P4 ISETP.NE.AND P5, PT, R2, R9, PT ;  /* 0x000000090200420c */ /* 0x000fe40003fa5270 */
[----:B------:R-:W-:Y:S02]  /*0750*/  SEL R9, RZ, 0x1, !P0 ;  /* 0x00000001ff097807 */ /* 0x000fe40004000000 */
[----:B------:R-:W-:Y:S02]  /*0760*/  @P4 SEL R22, RZ, 0x1, P5 ;  /* 0x00000001ff164807 */ /* 0x000fe40002800000 */
[----:B------:R-:W-:Y:S01]  /*0770*/  SEL R19, RZ, 0x1, !P1 ;  /* 0x00000001ff137807 */ /* 0x000fe20004800000 */
[----:B------:R0:W2:Y:S01]  /*0780*/  @!UP1 SYNCS.EXCH.64 URZ, [UR6+0x58], UR4 ;  /* 0x00005804063f95b2 */ /* 0x0000a20008000100 */
[----:B------:R-:W-:Y:S01]  /*0790*/  LOP3.LUT R22, R22, R9, RZ, 0xc0, !PT ;  /* 0x0000000916167212 */ /* 0x000fe200078ec0ff */
[----:B------:R-:W-:Y:S01]  /*07a0*/  NOP ;  /* 0x0000000000007918 */ /* 0x000fe20000000000 */
[----:B------:R-:W-:Y:S01]  /*07b0*/  SEL R19, R19, 0x2, P6 ;  /* 0x0000000213137807 */ /* 0x000fe20003000000 */
[----:B------:R-:W-:Y:S06]  /*07c0*/  @!P2 BRA `(.L_x_3) ;  /* 0x000000000008a947 */ /* 0x000fec0003800000 */
[----:B-12-4-:R-:W-:Y:S01]  /*07d0*/  UCGABAR_ARV ;  /* 0x00000000000079c7 */ /* 0x016fe20008000000 */
[----:B------:R-:W-:Y:S05]  /*07e0*/  BRA `(.L_x_4) ;  /* 0x0000000000047947 */ /* 0x000fea0003800000 */
.L_x_3:
[----:B-12-4-:R-:W-:Y:S01]  /*07f0*/  NOP ;  /* 0x0000000000007918 */ /* 0x016fe20000000000 */
.L_x_4:
[----:B------:R-:W1:Y:S01]  /*0800*/  LDC R2, c[0x0][0x65c] ;  /* 0x00019700ff027b82 */ /* 0x000e620000000800 */
[----:B------:R-:W-:Y:S02]  /*0810*/  IMAD.U32 R8, RZ, RZ, UR8 ;  /* 0x00000008ff087e24 */ /* 0x000fe4000f8e00ff */
[----:B------:R-:W-:Y:S01]  /*0820*/  IMAD.MOV.U32 R9, RZ, RZ, RZ ;  /* 0x000000ffff097224 */ /* 0x000fe200078e00ff */
[----:B-1----:R-:W-:-:S04]  /*0830*/  ISETP.NE.AND P1, PT, R2, 0x1, PT ;  /* 0x000000010200780c */ /* 0x002fc80003f25270 */
[----:B------:R-:W-:-:S09]  /*0840*/  P2R R5, PR, RZ, 0x2 ;  /* 0x00000002ff057803 */ /* 0x000fd20000000000 */
[----:B------:R-:W1:Y:S01]  /*0850*/  @P1 LDC R17, c[0x0][0x10] ;  /* 0x00000400ff111b82 */ /* 0x000e620000000800 */
[----:B------:R-:W-:Y:S02]  /*0860*/  @P1 IMAD.MOV.U32 R5, RZ, RZ, RZ ;  /* 0x000000ffff051224 */ /* 0x000fe400078e00ff */
[----:B------:R-:W-:-:S05]  /*0870*/  @P1 IMAD.MOV.U32 R13, RZ, RZ, RZ ;  /* 0x000000ffff0d1224 */ /* 0x000fca00078e00ff */
[----:B------:R-:W2:Y:S01]  /*0880*/  @!P1 LDC R11, c[0x0][0xc] ;  /* 0x00000300ff0b9b82 */ /* 0x000ea20000000800 */
[----:B-1----:R-:W-:-:S04]  /*0890*/  @P1 IMAD.WIDE.U32 R16, R17, UR8, R4 ;  /* 0x0000000811101c25 */ /* 0x002fc8000f8e0004 */
[----:B------:R-:W-:Y:S02]  /*08a0*/  @P1 IMAD.IADD R17, R17, 0x1, R13 ;  /* 0x0000000111111824 */ /* 0x000fe400078e020d */
[----:B--2---:R-:W-:-:S04]  /*08b0*/  @!P1 IMAD.WIDE.U32 R8, R4, R11, R8 ;  /* 0x0000000b04089225 */ /* 0x004fc800078e0008 */
[----:B------:R-:W-:Y:S02]  /*08c0*/  @!P1 IMAD.MOV.U32 R16, RZ, RZ, R8 ;  /* 0x000000ffff109224 */ /* 0x000fe400078e0008 */
[----:B------:R-:W-:Y:S01]  /*08d0*/  @!P1 IMAD.MOV.U32 R17, RZ, RZ, R9 ;  /* 0x000000ffff119224 */ /* 0x000fe200078e0009 */
[----:B------:R-:W-:Y:S06]  /*08e0*/  @!P2 BRA `(.L_x_5) ;  /* 0x00000000000ca947 */ /* 0x000fec0003800000 */
[----:B------:R-:W-:Y:S01]  /*08f0*/  UCGABAR_WAIT ;  /* 0x0000000000007dc7 */ /* 0x000fe20008000000 */
[----:B------:R-:W-:Y:S01]  /*0900*/  CCTL.IVALL ;  /* 0x00000000ff00798f */ /* 0x000fe20002000000 */
[----:B------:R-:W-:Y:S05]  /*0910*/  BRA `(.L_x_6) ;  /* 0x0000000000047947 */ /* 0x000fea0003800000 */
.L_x_5:
[----:B------:R-:W-:Y:S06]  /*0920*/  BAR.SYNC.DEFER_BLOCKING 0x0 ;  /* 0x0000000000007b1d */ /* 0x000fec0000010000 */
.L_x_6:
[----:B------:R-:W-:Y:S05]  /*0930*/  @!P3 BRA `(.L_x_7) ;  /* 0x000000980064b947 */ /* 0x000fea0003800000 */
[----:B------:R-:W-:-:S13]  /*0940*/  ISETP.GT.U32.AND P0, PT, R6, 0x1, PT ;  /* 0x000000010600780c */ /* 0x000fda0003f04070 */
[----:B0-----:R-:W-:Y:S05]  /*0950*/  @P0 EXIT ;  /* 0x000000000000094d */ /* 0x001fea0003800000 */
[----:B------:R-:W-:Y:S01]  /*0960*/  ULDC.64 UR4, c[0x0][0x650] ;  /* 0x0001940000047ab9 */ /* 0x000fe20000000a00 */
[----:B------:R-:W-:Y:S01]  /*0970*/  PRMT R0, RZ, 0x7610, R0 ;  /* 0x00007610ff007816 */ /* 0x000fe20000000000 */
[----:B------:R-:W-:Y:S01]  /*0980*/  IMAD.MOV.U32 R154, RZ, RZ, -0x1 ;  /* 0xffffffffff9a7424 */ /* 0x000fe200078e00ff */
[----:B------:R-:W-:Y:S01]  /*0990*/  ISETP.GE.U32.AND P0, PT, R16, UR4, PT ;  /* 0x0000000410007c0c */ /* 0x000fe2000bf06070 */
[----:B------:R-:W-:Y:S02]  /*09a0*/  IMAD.MOV.U32 R153, RZ, RZ, -0x1 ;  /* 0xffffffffff997424 */ /* 0x000fe400078e00ff */
[----:B------:R-:W-:Y:S01]  /*09b0*/  IMAD.MOV.U32 R23, RZ, RZ, -0x1 ;  /* 0xffffffffff177424 */ /* 0x000fe200078e00ff */
[----:B------:R-:W-:-:S13]  /*09c0*/  ISETP.GE.U32.AND.EX P0, PT, R17, UR5, PT, P0 ;  /* 0x0000000511007c0c */ /* 0x000fda000bf06100 */
[----:B------:R-:W-:Y:S05]  /*09d0*/  @P0 BRA `(.L_x_8) ;  /* 0x00000004002c0947 */ /* 0x000fea0003800000 */
[----:B------:R-:W0:Y:S01]  /*09e0*/  LDC.64 R24, c[0x0][0x628] ;  /* 0x00018a00ff187b82 */ /* 0x000e220000000a00 */
[----:B------:R-:W-:Y:S02]  /*09f0*/  IMAD.MOV.U32 R8, RZ, RZ, R16 ;  /* 0x000000ffff087224 */ /* 0x000fe400078e0010 */
[----:B------:R-:W-:-:S05]  /*0a00*/  IMAD.MOV.U32 R9, RZ, RZ, R17 ;  /* 0x000000ffff097224 */ /* 0x000fca00078e0011 */
[----:B------:R-:W1:Y:S08]  /*0a10*/  LDC R0, c[0x0][0x630] ;  /* 0x00018c00ff007b82 */ /* 0x000e700000000800 */
[----:B------:R-:W2:Y:S01]  /*0a20*/  LDC.64 R26, c[0x0][0x620] ;  /* 0x00018800ff1a7b82 */ /* 0x000ea20000000a00 */
[----:B0-----:R-:W-:-:S04]  /*0a30*/  ISETP.NE.U32.AND P0, PT, R24, RZ, PT ;  /* 0x000000ff1800720c */ /* 0x001fc80003f05070 */
[----:B------:R-:W-:-:S13]  /*0a40*/  ISETP.NE.AND.EX P0, PT, R25, RZ, PT, P0 ;  /* 0x000000ff1900720c */ /* 0x000fda0003f05300 */
[----:B-12---:R-:W-:Y:S05]  /*0a50*/  @!P0 BRA `(.L_x_9) ;  /* 0x0000000000288947 */ /* 0x006fea0003800000 */
[----:B------:R-:W0:Y:S02]  /*0a60*/  LDC R13, c[0x0][0x634] ;  /* 0x00018d00ff0d7b82 */ /* 0x000e240000000800 */
[----:B0-----:R-:W-:-:S05]  /*0a70*/  IADD3 R13, P0, R16, R13, RZ ;  /* 0x0000000d100d7210 */ /* 0x001fca0007f1e0ff */
[----:B------:R-:W-:-:S04]  /*0a80*/  IMAD.X R15, RZ, RZ, R17, P0 ;  /* 0x000000ffff0f7224 */ /* 0x000fc800000e0611 */
[----:B------:R-:W-:-:S04]  /*0a90*/  IMAD.WIDE.U32 R8, R15, R24, RZ ;  /* 0x000000180f087225 */ /* 0x000fc800078e00ff */
[----:B------:R-:W-:-:S04]  /*0aa0*/  IMAD.WIDE.U32 R10, P0, R13, R25, R8 ;  /* 0x000000190d0a7225 */ /* 0x000fc80007800008 */
[----:B------:R-:W-:-:S04]  /*0ab0*/  IMAD.WIDE.U32 R8, R13, R24, RZ ;  /* 0x000000180d087225 */ /* 0x000fc800078e00ff */
[----:B------:R-:W-:Y:S01]  /*0ac0*/  IMAD.X R13, RZ, RZ, RZ, P0 ;  /* 0x000000ffff0d7224 */ /* 0x000fe200000e06ff */
[----:B------:R-:W-:Y:S01]  /*0ad0*/  IADD3 RZ, P0, R9, R10, RZ ;  /* 0x0000000a09ff7210 */ /* 0x000fe20007f1e0ff */
[----:B------:R-:W-:-:S04]  /*0ae0*/  IMAD.MOV.U32 R12, RZ, RZ, R11 ;  /* 0x000000ffff0c7224 */ /* 0x000fc800078e000b */
[----:B------:R-:W-:-:S08]  /*0af0*/  IMAD.WIDE.U32.X R8, R15, R25, R12, P0 ;  /* 0x000000190f087225 */ /* 0x000fd000000e040c */
.L_x_9:
[----:B------:R-:W0:Y:S01]  /*0b00*/  LDC.64 R24, c[0x0][0x640] ;  /* 0x00019000ff187b82 */ /* 0x000e220000000a00 */
[-CC-:B------:R-:W-:Y:S01]  /*0b10*/  SHF.R.U64 R28, R8, R0.reuse, R9.reuse ;  /* 0x00000000081c7219 */ /* 0x180fe20000001209 */
[----:B------:R-:W-:Y:S01]  /*0b20*/  IMAD R30, R7, R21, R4 ;  /* 0x00000015071e7224 */ /* 0x000fe200078e0204 */
[----:B------:R-:W-:Y:S01]  /*0b30*/  SHF.R.U32.HI R0, RZ, R0, R9 ;  /* 0x00000000ff007219 */ /* 0x000fe20000011609 */
[----:B------:R-:W-:Y:S01]  /*0b40*/  IMAD.MOV.U32 R21, RZ, RZ, 0x1 ;  /* 0x00000001ff157424 */ /* 0x000fe200078e00ff */
[----:B------:R-:W-:-:S03]  /*0b50*/  IADD3 R5, P0, RZ, -R28, RZ ;  /* 0x8000001cff057210 */ /* 0x000fc60007f1e0ff */
[----:B------:R-:W1:Y:S02]  /*0b60*/  LDC R6, c[0x0][0x618] ;  /* 0x00018600ff067b82 */ /* 0x000e640000000800 */
[----:B------:R-:W-:-:S04]  /*0b70*/  IMAD.X R9, RZ, RZ, ~R0, P0 ;  /* 0x000000ffff097224 */ /* 0x000fc800000e0e00 */
[-C--:B------:R-:W-:Y:S02]  /*0b80*/  IMAD R0, R9, R26.reuse, RZ ;  /* 0x0000001a09007224 */ /* 0x080fe400078e02ff */
[----:B------:R-:W2:Y:S01]  /*0b90*/  LDC R11, c[0x0][0x608] ;  /* 0x00018200ff0b7b82 */ /* 0x000ea20000000800 */
[----:B------:R-:W-:-:S04]  /*0ba0*/  IMAD.WIDE.U32 R8, R5, R26, R16 ;  /* 0x0000001a05087225 */ /* 0x000fc800078e0010 */
[----:B------:R-:W-:-:S03]  /*0bb0*/  IMAD R5, R5, R27, R0 ;  /* 0x0000001b05057224 */ /* 0x000fc600078e0200 */
[----:B------:R-:W3:Y:S01]  /*0bc0*/  LDC R12, c[0x0][0x658] ;  /* 0x00019600ff0c7b82 */ /* 0x000ee20000000800 */
[----:B0-----:R-:W-:Y:S01]  /*0bd0*/  ISETP.NE.U32.AND P0, PT, R24, RZ, PT ;  /* 0x000000ff1800720c */ /* 0x001fe20003f05070 */
[----:B------:R-:W-:Y:S02]  /*0be0*/  IMAD.IADD R5, R9, 0x1, R5 ;  /* 0x0000000109057824 */ /* 0x000fe400078e0205 */
[----:B------:R-:W-:Y:S01]  /*0bf0*/  IMAD.MOV.U32 R9, RZ, RZ, -0x1 ;  /* 0xffffffffff097424 */ /* 0x000fe200078e00ff */
[----:B------:R-:W-:-:S03]  /*0c00*/  ISETP.NE.AND.EX P0, PT, R25, RZ, PT, P0 ;  /* 0x000000ff1900720c */ /* 0x000fc60003f05300 */
[----:B------:R-:W0:Y:S01]  /*0c10*/  LDC R15, c[0x0][0x600] ;  /* 0x00018000ff0f7b82 */ /* 0x000e220000000800 */
[-CC-:B-1----:R-:W-:Y:S02]  /*0c20*/  SHF.R.U64 R13, R8, R6.reuse, R5.reuse ;  /* 0x00000006080d7219 */ /* 0x182fe40000001205 */
[----:B------:R-:W-:-:S05]  /*0c30*/  SHF.R.U32.HI R0, RZ, R6, R5 ;  /* 0x00000006ff007219 */ /* 0x000fca0000011605 */
[----:B------:R-:W1:Y:S01]  /*0c40*/  LDC R14, c[0x0][0x648] ;  /* 0x00019200ff0e7b82 */ /* 0x000e620000000800 */
[-CC-:B--2---:R-:W-:Y:S02]  /*0c50*/  SHF.R.U64 R27, R13, R11.reuse, R0.reuse ;  /* 0x0000000b0d1b7219 */ /* 0x184fe40000001200 */
[----:B------:R-:W-:-:S05]  /*0c60*/  SHF.R.U32.HI R5, RZ, R11, R0 ;  /* 0x0000000bff057219 */ /* 0x000fca0000011600 */
[----:B------:R-:W2:Y:S01]  /*0c70*/  LDC R20, c[0x0][0x638] ;  /* 0x00018e00ff147b82 */ /* 0x000ea20000000800 */
[-CC-:B---3--:R-:W-:Y:S02]  /*0c80*/  SHF.R.U64 R26, R27, R12.reuse, R5.reuse ;  /* 0x0000000c1b1a7219 */ /* 0x188fe40000001205 */
[-C--:B------:R-:W-:Y:S02]  /*0c90*/  SHF.L.U32 R0, R9, R12.reuse, RZ ;  /* 0x0000000c09007219 */ /* 0x080fe400000006ff */
[----:B------:R-:W-:Y:S01]  /*0ca0*/  SHF.R.U32.HI R5, RZ, R12, R5 ;  /* 0x0000000cff057219 */ /* 0x000fe20000011605 */
[----:B------:R-:W-:Y:S01]  /*0cb0*/  IMAD.MOV.U32 R4, RZ, RZ, R26 ;  /* 0x000000ffff047224 */ /* 0x000fe200078e001a */
[----:B------:R-:W-:Y:S01]  /*0cc0*/  LOP3.LUT R10, RZ, R0, RZ, 0x33, !PT ;  /* 0x00000000ff0a7212 */ /* 0x000fe200078e33ff */
[----:B------:R-:W3:Y:S01]  /*0cd0*/  LDC R23, c[0x0][0x610] ;  /* 0x00018400ff177b82 */ /* 0x000ee20000000800 */
[----:B------:R-:W-:Y:S05]  /*0ce0*/  @!P0 BRA `(.L_x_10) ;  /* 0x0000000000288947 */ /* 0x000fea0003800000 */
[----:B------:R-:W4:Y:S02]  /*0cf0*/  LDC R9, c[0x0][0x64c] ;  /* 0x00019300ff097b82 */ /* 0x000f240000000800 */
[----:B----4-:R-:W-:-:S05]  /*0d00*/  IADD3 R9, P0, R26, R9, RZ ;  /* 0x000000091a097210 */ /* 0x010fca0007f1e0ff */
        /* <DEDUP_REMOVED lines=8> */
.L_x_10:
[----:B-1----:R-:W-:Y:S01]  /*0d90*/  SHF.R.U64 R4, R4, R14, R5 ;  /* 0x0000000e04047219 */ /* 0x002fe20000001205 */
[----:B0-----:R-:W-:Y:S01]  /*0da0*/  VIADD R6, R15, 0xffffffff ;  /* 0xffffffff0f067836 */ /* 0x001fe20000000000 */
[----:B------:R-:W-:Y:S02]  /*0db0*/  SHF.L.U32 R0, R21, R12, RZ ;  /* 0x0000000c15007219 */ /* 0x000fe400000006ff */
[----:B------:R-:W-:Y:S01]  /*0dc0*/  LOP3.LUT R5, R27, R10, RZ, 0xc0, !PT ;  /* 0x0000000a1b057212 */ /* 0x000fe200078ec0ff */
[----:B------:R-:W-:Y:S01]  /*0dd0*/  IMAD.MOV R7, RZ, RZ, -R4 ;  /* 0x000000ffff077224 */ /* 0x000fe200078e0a04 */
[----:B------:R-:W-:Y:S02]  /*0de0*/  SEL R3, R3, R30, !P1 ;  /* 0x0000001e03037207 */ /* 0x000fe40004800000 */
[----:B------:R-:W-:Y:S01]  /*0df0*/  LOP3.LUT R6, R13, R6, RZ, 0xc0, !PT ;  /* 0x000000060d067212 */ /* 0x000fe200078ec0ff */
[----:B------:R-:W-:Y:S02]  /*0e00*/  IMAD R4, R0, R4, R5 ;  /* 0x0000000400047224 */ /* 0x000fe400078e0205 */
[----:B--2---:R-:W-:-:S02]  /*0e10*/  IMAD R0, R7, R20, R26 ;  /* 0x0000001407007224 */ /* 0x004fc400078e021a */
[----:B---3--:R-:W-:Y:S02]  /*0e20*/  IMAD R3, R4, R23, R3 ;  /* 0x0000001704037224 */ /* 0x008fe400078e0203 */
[----:B------:R-:W-:Y:S02]  /*0e30*/  IMAD R154, R0, R15, R6 ;  /* 0x0000000f009a7224 */ /* 0x000fe400078e0206 */
[----:B------:R-:W-:Y:S02]  /*0e40*/  IMAD.MOV.U32 R4, RZ, RZ, 0x1 ;  /* 0x00000001ff047424 */ /* 0x000fe400078e00ff */
[----:B------:R-:W-:Y:S01]  /*0e50*/  IMAD.MOV.U32 R23, RZ, RZ, R28 ;  /* 0x000000ffff177224 */ /* 0x000fe200078e001c */
[----:B------:R-:W-:Y:S02]  /*0e60*/  SEL R153, R154, R3, !P1 ;  /* 0x000000039a997207 */ /* 0x000fe40004800000 */
[----:B------:R-:W-:Y:S02]  /*0e70*/  PRMT R0, R4, 0x7610, R0 ;  /* 0x0000761004007816 */ /* 0x000fe40000000000 */
[----:B------:R-:W-:-:S07]  /*0e80*/  SEL R154, R3, R154, !P1 ;  /* 0x0000009a039a7207 */ /* 0x000fce0004800000 */
.L_x_8:
[----:B------:R-:W-:-:S08]  /*0e90*/  NOP ;  /* 0x0000000000007918 */ /* 0x000fd00000000000 */
[----:B------:R-:W0:Y:S02]  /*0ea0*/  USETMAXREG.TRY_ALLOC.CTAPOOL UP0, 0xe8 ;  /* 0x000000e8000079c8 */ /* 0x000e240008000600 */
[----:B0-----:R-:W-:-:S13]  /*0eb0*/  PLOP3.LUT P0, PT, PT, PT, UP0, 0x80, 0x0 ;  /* 0x000000000000781c */ /* 0x001fda0003f0f008 */
[----:B------:R-:W-:Y:S05]  /*0ec0*/  @!P0 BRA `(.L_x_8) ;  /* 0xfffffffc00f08947 */ /* 0x000fea000383ffff */
[----:B------:R-:W-:Y:S01]  /*0ed0*/  ULDC.64 UR4, c[0x0][0x598] ;  /* 0x0001660000047ab9 */ /* 0x000fe20000000a00 */
[----:B------:R-:W-:Y:S01]  /*0ee0*/  ULDC.64 UR36, c[0x0][0x208] ;  /* 0x0000820000247ab9 */ /* 0x000fe20000000a00 */
[----:B------:R-:W-:-:S04]  /*0ef0*/  ISETP.NE.U32.AND P0, PT, RZ, UR4, PT ;  /* 0x00000004ff007c0c */ /* 0x000fc8000bf05070 */
[----:B------:R-:W-:-:S13]  /*0f00*/  ISETP.NE.AND.EX P0, PT, RZ, UR5, PT, P0 ;  /* 0x00000005ff007c0c */ /* 0x000fda000bf05300 */
[----:B------:R-:W-:Y:S05]  /*0f10*/  @!P0 BRA `(.L_x_11) ;  /* 0x00000000001c8947 */ /* 0x000fea0003800000 */
[----:B------:R-:W0:Y:S02]  /*0f20*/  LDC.64 R4, c[0x0][0x598] ;  /* 0x00016600ff047b82 */ /* 0x000e240000000a00 */
[----:B0-----:R-:W2:Y:S02]  /*0f30*/  LDG.E.64 R4, desc[UR36][R4.64] ;  /* 0x0000002404047981 */ /* 0x001ea4000c1e1b00 */
[----:B--2---:R-:W-:-:S04]  /*0f40*/  ISETP.NE.U32.AND P0, PT, R4, RZ, PT ;  /* 0x000000ff0400720c */ /* 0x004fc80003f05070 */
[----:B------:R-:W-:-:S13]  /*0f50*/  ISETP.NE.AND.EX P0, PT, R5, RZ, PT, P0 ;  /* 0x000000ff0500720c */ /* 0x000fda0003f05300 */
[----:B------:R-:W-:Y:S05]  /*0f60*/  @!P0 BRA `(.L_x_11) ;  /* 0x0000000000088947 */ /* 0x000fea0003800000 */
[----:B------:R0:W5:Y:S01]  /*0f70*/  LD.E R155, desc[UR36][R4.64] ;  /* 0x00000024049b7980 */ /* 0x000162000c101900 */
[----:B------:R-:W-:Y:S05]  /*0f80*/  BRA `(.L_x_12) ;  /* 0x0000000000247947 */ /* 0x000fea0003800000 */
.L_x_11:
[----:B------:R-:W-:Y:S02]  /*0f90*/  ULDC.64 UR4, c[0x0][0x588] ;  /* 0x0001620000047ab9 */ /* 0x000fe40000000a00 */
[----:B------:R-:W-:-:S04]  /*0fa0*/  ISETP.NE.U32.AND P0, PT, RZ, UR4, PT ;  /* 0x00000004ff007c0c */ /* 0x000fc8000bf05070 */
[----:B------:R-:W-:-:S13]  /*0fb0*/  ISETP.NE.AND.EX P0, PT, RZ, UR5, PT, P0 ;  /* 0x00000005ff007c0c */ /* 0x000fda000bf05300 */
[----:B------:R-:W-:Y:S05]  /*0fc0*/  @!P0 BRA `(.L_x_13) ;  /* 0x00000000000c8947 */ /* 0x000fea0003800000 */
[----:B------:R-:W0:Y:S02]  /*0fd0*/  LDC.64 R4, c[0x0][0x588] ;  /* 0x00016200ff047b82 */ /* 0x000e240000000a00 */
[----:B0-----:R1:W5:Y:S01]  /*0fe0*/  LDG.E R155, desc[UR36][R4.64] ;  /* 0x00000024049b7981 */ /* 0x001362000c1e1900 */
[----:B------:R-:W-:Y:S05]  /*0ff0*/  BRA `(.L_x_12) ;  /* 0x0000000000087947 */ /* 0x000fea0003800000 */
.L_x_13:
[----:B------:R-:W-:Y:S02]  /*1000*/  ULDC UR4, c[0x0][0x580] ;  /* 0x0001600000047ab9 */ /* 0x000fe40000000800 */
[----:B------:R-:W-:-:S07]  /*1010*/  IMAD.U32 R155, RZ, RZ, UR4 ;  /* 0x00000004ff9b7e24 */ /* 0x000fce000f8e00ff */
.L_x_12:
[----:B------:R-:W-:Y:S02]  /*1020*/  ULDC.64 UR4, c[0x0][0x5a0] ;  /* 0x0001680000047ab9 */ /* 0x000fe40000000a00 */
[----:B------:R-:W-:-:S04]  /*1030*/  ISETP.NE.U32.AND P0, PT, RZ, UR4, PT ;  /* 0x00000004ff007c0c */ /* 0x000fc8000bf05070 */
[----:B------:R-:W-:-:S13]  /*1040*/  ISETP.NE.AND.EX P0, PT, RZ, UR5, PT, P0 ;  /* 0x00000005ff007c0c */ /* 0x000fda000bf05300 */
[----:B------:R-:W-:Y:S05]  /*1050*/  @!P0 BRA `(.L_x_14) ;  /* 0x00000000001c8947 */ /* 0x000fea0003800000 */
[----:B01----:R-:W0:Y:S02]  /*1060*/  LDC.64 R4, c[0x0][0x5a0] ;  /* 0x00016800ff047b82 */ /* 0x003e240000000a00 */
[----:B0-----:R-:W2:Y:S02]  /*1070*/  LDG.E.64 R4, desc[UR36][R4.64] ;  /* 0x0000002404047981 */ /* 0x001ea4000c1e1b00 */
[----:B--2---:R-:W-:-:S04]  /*1080*/  ISETP.NE.U32.AND P0, PT, R4, RZ, PT ;  /* 0x000000ff0400720c */ /* 0x004fc80003f05070 */
[----:B------:R-:W-:-:S13]  /*1090*/  ISETP.NE.AND.EX P0, PT, R5, RZ, PT, P0 ;  /* 0x000000ff0500720c */ /* 0x000fda0003f05300 */
[----:B------:R-:W-:Y:S05]  /*10a0*/  @!P0 BRA `(.L_x_14) ;  /* 0x0000000000088947 */ /* 0x000fea0003800000 */
[----:B------:R0:W5:Y:S01]  /*10b0*/  LD.E R156, desc[UR36][R4.64] ;  /* 0x00000024049c7980 */ /* 0x000162000c101900 */
[----:B------:R-:W-:Y:S05]  /*10c0*/  BRA `(.L_x_15) ;  /* 0x0000000000247947 */ /* 0x000fea0003800000 */
.L_x_14:
[----:B------:R-:W-:Y:S02]  /*10d0*/  ULDC.64 UR4, c[0x0][0x590] ;  /* 0x0001640000047ab9 */ /* 0x000fe40000000a00 */
[----:B------:R-:W-:-:S04]  /*10e0*/  ISETP.NE.U32.AND P0, PT, RZ, UR4, PT ;  /* 0x00000004ff007c0c */ /* 0x000fc8000bf05070 */
[----:B------:R-:W-:-:S13]  /*10f0*/  ISETP.NE.AND.EX P0, PT, RZ, UR5, PT, P0 ;  /* 0x00000005ff007c0c */ /* 0x000fda000bf05300 */
[----:B------:R-:W-:Y:S05]  /*1100*/  @!P0 BRA `(.L_x_16) ;  /* 0x00000000000c8947 */ /* 0x000fea0003800000 */
[----:B------:R-:W2:Y:S02]  /*1110*/  LDC.64 R156, c[0x0][0x590] ;  /* 0x00016400ff9c7b82 */ /* 0x000ea40000000a00 */
[----:B--2---:R2:W5:Y:S01]  /*1120*/  LDG.E R156, desc[UR36][R156.64] ;  /* 0x000000249c9c7981 */ /* 0x004562000c1e1900 */
[----:B------:R-:W-:Y:S05]  /*1130*/  BRA `(.L_x_15) ;  /* 0x0000000000087947 */ /* 0x000fea0003800000 */
.L_x_16:
[----:B------:R-:W-:Y:S02]  /*1140*/  ULDC UR4, c[0x0][0x584] ;  /* 0x0001610000047ab9 */ /* 0x000fe40000000800 */
[----:B------:R-:W-:-:S07]  /*1150*/  IMAD.U32 R156, RZ, RZ, UR4 ;  /* 0x00000004ff9c7e24 */ /* 0x000fce000f8e00ff */
.L_x_15:
[----:B------:R-:W-:-:S13]  /*1160*/  LOP3.LUT P0, RZ, R0, 0xff, RZ, 0xc0, !PT ;  /* 0x000000ff00ff7812 */ /* 0x000fda000780c0ff */
[----:B------:R-:W-:Y:S05]  /*1170*/  @!P0 EXIT ;  /* 0x000000000000894d */ /* 0x000fea0003800000 */
[----:B------:R-:W-:Y:S01]  /*1180*/  ULDC UR4, c[0x0][0x28c] ;  /* 0x0000a30000047ab9 */ /* 0x000fe20000000800 */
[----:B--2---:R-:W-:Y:S01]  /*1190*/  LOP3.LUT R157, R19, 0x1, RZ, 0xfc, !PT ;  /* 0x00000001139d7812 */ /* 0x004fe200078efcff */
[----:B------:R-:W-:Y:S01]  /*11a0*/  UIADD3 UR4, UR4, 0x3f, URZ ;  /* 0x0000003f04047890 */ /* 0x000fe2000fffe03f */
[----:B------:R-:W-:Y:S01]  /*11b0*/  UMOV UR38, URZ ;  /* 0x0000003f00267c82 */ /* 0x000fe20008000000 */
[----:B------:R-:W-:Y:S02]  /*11c0*/  UMOV UR39, URZ ;  /* 0x0000003f00277c82 */ /* 0x000fe40008000000 */
[----:B------:R-:W-:-:S04]  /*11d0*/  USHF.R.S32.HI UR5, URZ, 0x1f, UR4 ;  /* 0x0000001f3f057899 */ /* 0x000fc80008011404 */
[----:B------:R-:W-:-:S04]  /*11e0*/  ULEA.HI UR5, UR5, UR4, URZ, 0x6 ;  /* 0x0000000405057291 */ /* 0x000fc8000f8f303f */
[----:B------:R-:W-:-:S12]  /*11f0*/  USHF.R.S32.HI UR40, URZ, 0x6, UR5 ;  /* 0x000000063f287899 */ /* 0x000fd80008011405 */
.L_x_290:
[----:B------:R-:W-:Y:S01]  /*1200*/  LOP3.LUT R0, R18, 0x80, RZ, 0xc0, !PT ;  /* 0x0000008012007812 */ /* 0x000fe200078ec0ff */
[----:B--2---:R-:W2:Y:S01]  /*1210*/  S2UR UR7, SR_CgaCtaId ;  /* 0x00000000000779c3 */ /* 0x004ea20000008800 */
[----:B------:R-:W-:Y:S02]  /*1220*/  UMOV UR6, 0x400 ;  /* 0x0000040000067882 */ /* 0x000fe40000000000 */
[----:B------:R-:W-:-:S06]  /*1230*/  SHF.R.U32.HI R0, RZ, 0x7, R0 ;  /* 0x00000007ff007819 */ /* 0x000fcc0000011600 */
[----:B---3--:R-:W3:Y:S01]  /*1240*/  SHFL.IDX PT, R0, R0, RZ, 0x1f ;  /* 0x00001fff00007589 */ /* 0x008ee200000e0000 */
[----:B--2---:R-:W-:Y:S01]  /*1250*/  ULEA UR6, UR7, UR6, 0x18 ;  /* 0x0000000607067291 */ /* 0x004fe2000f8ec03f */
[----:B---3--:R-:W-:-:S13]  /*1260*/  R2UR UR4, R0 ;  /* 0x00000000000472ca */ /* 0x008fda00000e0000 */
[----:B------:R-:W-:-:S04]  /*1270*/  ULEA.HI UR5, UR4, UR4, URZ, 0x1 ;  /* 0x0000000404057291 */ /* 0x000fc8000f8f083f */
[----:B------:R-:W-:-:S04]  /*1280*/  ULOP3.LUT UR5, UR5, 0x7fffe, URZ, 0xc0, !UPT ;  /* 0x0007fffe05057892 */ /* 0x000fc8000f8ec03f */
[----:B------:R-:W-:-:S03]  /*1290*/  UIADD3 UR5, UR4, -UR5, URZ ;  /* 0x8000000504057290 */ /* 0x000fc6000fffe03f */
[----:B------:R-:W-:Y:S01]  /*12a0*/  ULDC UR4, c[0x0][0x28c] ;  /* 0x0000a30000047ab9 */ /* 0x000fe20000000800 */
[----:B------:R-:W-:Y:S01]  /*12b0*/  ULEA UR5, UR5, UR6, 0xd ;  /* 0x0000000605057291 */ /* 0x000fe2000f8e683f */
[----:B------:R-:W-:-:S03]  /*12c0*/  ISETP.LT.AND P0, PT, RZ, UR4, PT ;  /* 0x00000004ff007c0c */ /* 0x000fc6000bf01270 */
[----:B------:R-:W-:-:S04]  /*12d0*/  UIADD3 UR5, UR5, 0x100, URZ ;  /* 0x0000010005057890 */ /* 0x000fc8000fffe03f */
[----:B------:R-:W-:-:S04]  /*12e0*/  USHF.R.U32.HI UR5, URZ, 0x4, UR5 ;  /* 0x000000043f057899 */ /* 0x000fc80008011605 */
[----:B------:R-:W-:Y:S02]  /*12f0*/  ULOP3.LUT UR41, UR5, 0x3fff, URZ, 0xc0, !UPT ;  /* 0x00003fff05297892 */ /* 0x000fe4000f8ec03f */
[----:B-1--45:R-:W-:Y:S10]  /*1300*/  @P0 BRA `(.L_x_17) ;  /* 0x0000000000400947 */ /* 0x032ff40003800000 */
[----:B------:R-:W-:Y:S01]  /*1310*/  MOV R0, 0x0 ;  /* 0x0000000000007802 */ /* 0x000fe20000000f00 */
[----:B------:R-:W-:Y:S01]  /*1320*/  ULDC.64 UR4, c[0x4][0x68] ;  /* 0x01001a0000047ab9 */ /* 0x000fe20000000a00 */
[----:B------:R-:W-:Y:S01]  /*1330*/  ULDC.64 UR6, c[0x4][0x8] ;  /* 0x0100020000067ab9 */ /* 0x000fe20000000a00 */
[----:B01----:R-:W-:Y:S01]  /*1340*/  IMAD.U32 R4, RZ, RZ, UR4 ;  /* 0x00000004ff047e24 */ /* 0x003fe2000f8e00ff */
[----:B------:R0:W1:Y:S01]  /*1350*/  LDC.64 R14, c[0x4][R0] ;  /* 0x01000000000e7b82 */ /* 0x0000620000000a00 */
[----:B------:R-:W-:Y:S01]  /*1360*/  IMAD.U32 R5, RZ, RZ, UR5 ;  /* 0x00000005ff057e24 */ /* 0x000fe2000f8e00ff */
[----:B------:R-:W-:Y:S01]  /*1370*/  ULDC.64 UR4, c[0x4][0x70] ;  /* 0x01001c0000047ab9 */ /* 0x000fe20000000a00 */
[----:B------:R-:W-:Y:S02]  /*1380*/  IMAD.U32 R10, RZ, RZ, UR6 ;  /* 0x00000006ff0a7e24 */ /* 0x000fe4000f8e00ff */
[----:B------:R-:W-:Y:S02]  /*1390*/  IMAD.U32 R6, RZ, RZ, UR4 ;  /* 0x00000004ff067e24 */ /* 0x000fe4000f8e00ff */
[----:B------:R-:W-:-:S02]  /*13a0*/  IMAD.U32 R7, RZ, RZ, UR5 ;  /* 0x00000005ff077e24 */ /* 0x000fc4000f8e00ff */
[----:B------:R-:W-:Y:S02]  /*13b0*/  IMAD.U32 R11, RZ, RZ, UR7 ;  /* 0x00000007ff0b7e24 */ /* 0x000fe4000f8e00ff */
[----:B------:R-:W-:Y:S02]  /*13c0*/  IMAD.MOV.U32 R8, RZ, RZ, 0x1e1 ;  /* 0x000001e1ff087424 */ /* 0x000fe400078e00ff */
[----:B------:R-:W-:Y:S02]  /*13d0*/  IMAD.MOV.U32 R12, RZ, RZ, 0x1 ;  /* 0x00000001ff0c7424 */ /* 0x000fe400078e00ff */
[----:B0-----:R-:W-:-:S07]  /*13e0*/  IMAD.MOV.U32 R13, RZ, RZ, RZ ;  /* 0x000000ffff0d7224 */ /* 0x001fce00078e00ff */
[----:B------:R-:W-:-:S07]  /*13f0*/  LEPC R20, `(.L_x_17) ;  /* 0x000000001014794e */ /* 0x000fce0000000000 */
[----:B-1---5:R-:W-:Y:S05]  /*1400*/  CALL.ABS.NOINC R14 ;  /* 0x000000000e007343 */ /* 0x022fea0003c00000 */
.L_x_17:
[----:B------:R-:W-:-:S13]  /*1410*/  ISETP.NE.AND P0, PT, R157, 0x3, PT ;  /* 0x000000039d00780c */ /* 0x000fda0003f05270 */
[----:B------:R-:W-:Y:S05]  /*1420*/  @!P0 BRA `(.L_x_18) ;  /* 0x0000000000048947 */ /* 0x000fea0003800000 */
[----:B------:R-:W-:Y:S01]  /*1430*/  BPT.TRAP 0x1 ;  /* 0x000000040000795c */ /* 0x000fe20000300000 */
.L_x_18:
[----:B------:R-:W2:Y:S01]  /*1440*/  S2UR UR5, SR_CgaCtaId ;  /* 0x00000000000579c3 */ /* 0x000ea20000008800 */
[----:B------:R-:W-:Y:S01]  /*1450*/  UMOV UR4, 0x400 ;  /* 0x0000040000047882 */ /* 0x000fe20000000000 */
[----:B------:R-:W-:Y:S02]  /*1460*/  IMAD.U32 R0, RZ, RZ, UR38 ;  /* 0x00000026ff007e24 */ /* 0x000fe4000f8e00ff */
[----:B------:R-:W-:-:S03]  /*1470*/  IMAD.U32 R3, RZ, RZ, UR39 ;  /* 0x00000027ff037e24 */ /* 0x000fc6000f8e00ff */
[----:B------:R-:W-:Y:S01]  /*1480*/  SHF.L.U32 R0, R0, 0x1f, RZ ;  /* 0x0000001f00007819 */ /* 0x000fe200000006ff */
[----:B--2---:R-:W-:-:S06]  /*1490*/  ULEA UR4, UR5, UR4, 0x18 ;  /* 0x0000000405047291 */ /* 0x004fcc000f8ec03f */
[----:B------:R-:W-:-:S04]  /*14a0*/  IMAD.U32 R6, RZ, RZ, UR4 ;  /* 0x00000004ff067e24 */ /* 0x000fc8000f8e00ff */
[----:B------:R-:W-:-:S04]  /*14b0*/  IMAD R3, R3, 0x8, R6 ;  /* 0x0000000803037824 */ /* 0x000fc800078e0206 */
[----:B------:R2:W3:Y:S01]  /*14c0*/  SYNCS.PHASECHK.TRANS64.TRYWAIT P1, [R3+URZ], R0 ;  /* 0x00000000030075a7 */ /* 0x0004e2000802017f */
[----:B------:R-:W-:Y:S05]  /*14d0*/  @!P0 BRA `(.L_x_19) ;  /* 0x0000000000048947 */ /* 0x000fea0003800000 */
[----:B------:R-:W-:Y:S01]  /*14e0*/  BPT.TRAP 0x1 ;  /* 0x000000040000795c */ /* 0x000fe20000300000 */
.L_x_19:
[----:B---3--:R-:W-:Y:S05]  /*14f0*/  @P1 BRA `(.L_x_20) ;  /* 0x0000000000081947 */ /* 0x008fea0003800000 */
[----:B------:R-:W3:Y:S02]  /*1500*/  SYNCS.PHASECHK.TRANS64.TRYWAIT P1, [R3+URZ], R0 ;  /* 0x00000000030075a7 */ /* 0x000ee4000802017f */
[----:B---3--:R-:W-:Y:S05]  /*1510*/  @!P1 BRA `(.L_x_21) ;  /* 0x000000a400189947 */ /* 0x008fea0003800000 */
.L_x_20:
[----:B------:R-:W-:-:S04]  /*1520*/  UISETP.LT.AND UP0, UPT, UR40, 0x1, UPT ;  /* 0x000000012800788c */ /* 0x000fc8000bf01270 */
[----:B------:R-:W-:-:S06]  /*1530*/  USEL UR4, UR40, 0x1, UP0 ;  /* 0x0000000128047887 */ /* 0x000fcc0008000000 */
[----:B--23--:R-:W-:Y:S01]  /*1540*/  IMAD.U32 R0, RZ, RZ, UR4 ;  /* 0x00000004ff007e24 */ /* 0x00cfe2000f8e00ff */
[----:B------:R-:W-:Y:S05]  /*1550*/  WARPSYNC.ALL ;  /* 0x0000000000007948 */ /* 0x000fea0003800000 */
[----:B------:R-:W-:-:S04]  /*1560*/  IADD3 R0, -R0, UR40, RZ ;  /* 0x0000002800007c10 */ /* 0x000fc8000fffe1ff */
[----:B------:R-:W-:Y:S02]  /*1570*/  ISETP.GE.AND P1, PT, R0, 0x1, PT ;  /* 0x000000010000780c */ /* 0x000fe40003f26270 */
[----:B------:R-:W-:Y:S01]  /*1580*/  R2UR UR4, R6 ;  /* 0x00000000060472ca */ /* 0x000fe200000e0000 */
[----:B------:R-:W-:Y:S01]  /*1590*/  WARPGROUP.ARRIVE ;  /* 0x00000000000079c5 */ /* 0x000fe20000000000 */
[----:B------:R-:W-:Y:S01]  /*15a0*/  UMOV UR9, 0x40000040 ;  /* 0x4000004000097882 */ /* 0x000fe20000000000 */
[----:B------:R-:W-:-:S10]  /*15b0*/  UMOV UR11, 0x40000040 ;  /* 0x40000040000b7882 */ /* 0x000fd40000000000 */
[----:B------:R-:W-:-:S04]  /*15c0*/  UIADD3 UR4, UR4, 0x10100, URZ ;  /* 0x0001010004047890 */ /* 0x000fc8000fffe03f */
[----:B------:R-:W-:-:S04]  /*15d0*/  USHF.R.U32.HI UR4, URZ, 0x4, UR4 ;  /* 0x000000043f047899 */ /* 0x000fc80008011604 */
[----:B------:R-:W-:Y:S02]  /*15e0*/  ULOP3.LUT UR5, UR4, 0x3fff, URZ, 0xc0, !UPT ;  /* 0x00003fff04057892 */ /* 0x000fe4000f8ec03f */
[----:B------:R-:W-:Y:S02]  /*15f0*/  ULOP3.LUT UR4, UR41, 0x10000, URZ, 0xfc, !UPT ;  /* 0x0001000029047892 */ /* 0x000fe4000f8efc3f */
[----:B------:R-:W-:Y:S02]  /*1600*/  ULOP3.LUT UR5, UR5, 0x10000, URZ, 0xfc, !UPT ;  /* 0x0001000005057892 */ /* 0x000fe4000f8efc3f */
[----:B------:R-:W-:Y:S02]  /*1610*/  ULEA UR6, UR39, UR4, 0xa ;  /* 0x0000000427067291 */ /* 0x000fe4000f8e503f */
[----:B------:R-:W-:-:S05]  /*1620*/  ULEA UR7, UR39, UR5, 0xb ;  /* 0x0000000527077291 */ /* 0x000fca000f8e583f */
[----:B------:R-:W-:Y:S02]  /*1630*/  UMOV UR8, UR6 ;  /* 0x0000000600087c82 */ /* 0x000fe40008000000 */
[----:B------:R-:W-:Y:S02]  /*1640*/  UMOV UR10, UR7 ;  /* 0x00000007000a7c82 */ /* 0x000fe40008000000 */
[----:B------:R-:W-:Y:S01]  /*1650*/  HGMMA.64x256x16.F32 R24, gdesc[UR8], RZ, !UPT, gsb0 ;  /* 0x03e00000081879f0 */ /* 0x000fe2000c0008ff */
[----:B------:R-:W-:Y:S02]  /*1660*/  UIADD3 UR8, UR6, 0x2, URZ ;  /* 0x0000000206087890 */ /* 0x000fe4000fffe03f */
[----:B------:R-:W-:Y:S01]  /*1670*/  UIADD3 UR10, UR7, 0x2, URZ ;  /* 0x00000002070a7890 */ /* 0x000fe2000fffe03f */
[----:B------:R-:W-:Y:S01]  /*1680*/  UMOV UR9, 0x40000040 ;  /* 0x4000004000097882 */ /* 0x000fe20000000000 */
[----:B------:R-:W-:Y:S01]  /*1690*/  UMOV UR11, 0x40000040 ;  /* 0x40000040000b7882 */ /* 0x000fe20000000000 */
[----:B------:R-:W-:-:S02]  /*16a0*/  WARPGROUP.DEPBAR.LE gsb0, 0x0 ;  /* 0x00008000000079c5 */ /* 0x000fc40000010000 */
[----:B------:R-:W-:-:S15]  /*16b0*/  WARPGROUP.ARRIVE ;  /* 0x00000000000079c5 */ /* 0x000fde0000000000 */
[----:B------:R-:W-:-:S05]  /*16c0*/  NOP ;  /* 0x0000000000007918 */ /* 0x000fca0000000000 */
[----:B------:R-:W-:Y:S01]  /*16d0*/  HGMMA.64x256x16.F32 R24, gdesc[UR8], R24, gsb0 ;  /* 0x03e00000081879f0 */ /* 0x000fe20008000818 */
[----:B------:R-:W-:Y:S02]  /*16e0*/  UIADD3 UR8, UR6, 0x4, URZ ;  /* 0x0000000406087890 */ /* 0x000fe4000fffe03f */
[----:B------:R-:W-:Y:S01]  /*16f0*/  UIADD3 UR10, UR7, 0x4, URZ ;  /* 0x00000004070a7890 */ /* 0x000fe2000fffe03f */
[----:B------:R-:W-:Y:S01]  /*1700*/  UMOV UR9, 0x40000040 ;  /* 0x4000004000097882 */ /* 0x000fe20000000000 */
[----:B------:R-:W-:Y:S01]  /*1710*/  UMOV UR11, 0x40000040 ;  /* 0x40000040000b7882 */ /* 0x000fe20000000000 */
[----:B------:R-:W-:Y:S02]  /*1720*/  WARPGROUP.DEPBAR.LE gsb0, 0x0 ;  /* 0x00008000000079c5 */ /* 0x000fe40000010000 */
        /* <DEDUP_REMOVED lines=10> */
[----:B------:R-:W-:Y:S03]  /*17d0*/  HGMMA.64x256x16.F32 R24, gdesc[UR8], R24, gsb0 ;  /* 0x03e00000081879f0 */ /* 0x000fe60008000818 */
[----:B------:R-:W-:Y:S02]  /*17e0*/  WARPGROUP.DEPBAR.LE gsb0, 0x0 ;  /* 0x00008000000079c5 */ /* 0x000fe40000010000 */
[----:B------:R-:W-:Y:S05]  /*17f0*/  @!P1 BRA `(.L_x_22) ;  /* 0x0000000400309947 */ /* 0x000fea0003800000 */
[----:B------:R-:W-:Y:S02]  /*1800*/  UIADD3 UR6, UR39, 0x1, URZ ;  /* 0x0000000127067890 */ /* 0x000fe4000fffe03f */
[----:B------:R-:W-:Y:S02]  /*1810*/  IMAD.U32 R3, RZ, RZ, UR39 ;  /* 0x00000027ff037e24 */ /* 0x000fe4000f8e00ff */
[----:B------:R-:W-:-:S04]  /*1820*/  UISETP.NE.AND UP0, UPT, UR6, 0x4, UPT ;  /* 0x000000040600788c */ /* 0x000fc8000bf05270 */
[----:B------:R-:W-:Y:S02]  /*1830*/  USEL UR7, URZ, 0x1, UP0 ;  /* 0x000000013f077887 */ /* 0x000fe40008000000 */
[----:B------:R-:W-:Y:S02]  /*1840*/  USEL UR6, UR6, URZ, UP0 ;  /* 0x0000003f06067287 */ /* 0x000fe40008000000 */
[----:B------:R-:W-:-:S06]  /*1850*/  ULOP3.LUT UR7, UR38, UR7, URZ, 0x3c, !UPT ;  /* 0x0000000726077292 */ /* 0x000fcc000f8e3c3f */
[----:B------:R-:W-:-:S07]  /*1860*/  IMAD.U32 R7, RZ, RZ, UR7 ;  /* 0x00000007ff077e24 */ /* 0x000fce000f8e00ff */
.L_x_29:
[----:B------:R-:W-:Y:S05]  /*1870*/  @!P0 BRA `(.L_x_23) ;  /* 0x0000000000048947 */ /* 0x000fea0003800000 */
[----:B------:R-:W-:Y:S01]  /*1880*/  BPT.TRAP 0x1 ;  /* 0x000000040000795c */ /* 0x000fe20000300000 */
.L_x_23:
[----:B------:R-:W2:Y:S01]  /*1890*/  S2UR UR8, SR_CgaCtaId ;  /* 0x00000000000879c3 */ /* 0x000ea20000008800 */
[----:B------:R-:W-:Y:S01]  /*18a0*/  UMOV UR7, 0x400 ;  /* 0x0000040000077882 */ /* 0x000fe20000000000 */
[----:B01----:R-:W-:Y:S01]  /*18b0*/  IMAD.U32 R5, RZ, RZ, UR6 ;  /* 0x00000006ff057e24 */ /* 0x003fe2000f8e00ff */
[----:B------:R-:W-:Y:S01]  /*18c0*/  SHF.L.U32 R4, R7, 0x1f, RZ ;  /* 0x0000001f07047819 */ /* 0x000fe200000006ff */
[----:B--2---:R-:W-:-:S06]  /*18d0*/  ULEA UR7, UR8, UR7, 0x18 ;  /* 0x0000000708077291 */ /* 0x004fcc000f8ec03f */
[----:B------:R-:W-:-:S04]  /*18e0*/  IMAD.U32 R6, RZ, RZ, UR7 ;  /* 0x00000007ff067e24 */ /* 0x000fc8000f8e00ff */
[----:B------:R-:W-:-:S04]  /*18f0*/  IMAD R5, R5, 0x8, R6 ;  /* 0x0000000805057824 */ /* 0x000fc800078e0206 */
[----:B------:R0:W1:Y:S01]  /*1900*/  SYNCS.PHASECHK.TRANS64.TRYWAIT P1, [R5+URZ], R4 ;  /* 0x00000004050075a7 */ /* 0x000062000802017f */
[----:B------:R-:W-:Y:S05]  /*1910*/  @!P0 BRA `(.L_x_24) ;  /* 0x0000000000048947 */ /* 0x000fea0003800000 */
[----:B------:R-:W-:Y:S01]  /*1920*/  BPT.TRAP 0x1 ;  /* 0x000000040000795c */ /* 0x000fe20000300000 */
.L_x_24:
[----:B-1----:R-:W-:Y:S05]  /*1930*/  @P1 BRA `(.L_x_25) ;  /* 0x0000000000081947 */ /* 0x002fea0003800000 */
[----:B------:R-:W1:Y:S02]  /*1940*/  SYNCS.PHASECHK.TRANS64.TRYWAIT P1, [R5+URZ], R4 ;  /* 0x00000004050075a7 */ /* 0x000e64000802017f */
[----:B-1----:R-:W-:Y:S05]  /*1950*/  @!P1 BRA `(.L_x_26) ;  /* 0x000000a0001c9947 */ /* 0x002fea0003800000 */
.L_x_25:
[----:B------:R-:W-:Y:S01]  /*1960*/  ULEA UR7, UR6, UR4, 0xa ;  /* 0x0000000406077291 */ /* 0x000fe2000f8e503f */
[----:B------:R-:W-:Y:S01]  /*1970*/  WARPGROUP.ARRIVE ;  /* 0x00000000000079c5 */ /* 0x000fe20000000000 */
[----:B------:R-:W-:Y:S01]  /*1980*/  ULEA UR12, UR6, UR5, 0xb ;  /* 0x00000005060c7291 */ /* 0x000fe2000f8e583f */
[----:B------:R-:W-:Y:S01]  /*1990*/  UMOV UR9, 0x40000040 ;  /* 0x4000004000097882 */ /* 0x000fe20000000000 */
[----:B------:R-:W-:-:S03]  /*19a0*/  UMOV UR11, 0x40000040 ;  /* 0x40000040000b7882 */ /* 0x000fc60000000000 */
[----:B------:R-:W-:Y:S02]  /*19b0*/  UMOV UR8, UR7 ;  /* 0x0000000700087c82 */ /* 0x000fe40008000000 */
[----:B------:R-:W-:Y:S02]  /*19c0*/  UMOV UR10, UR12 ;  /* 0x0000000c000a7c82 */ /* 0x000fe40008000000 */
[----:B------:R-:W-:Y:S01]  /*19d0*/  HGMMA.64x256x16.F32 R24, gdesc[UR8], R24, gsb0 ;  /* 0x03e00000081879f0 */ /* 0x000fe20008000818 */
        /* <DEDUP_REMOVED lines=26> */
[----:B------:R-:W-:Y:S01]  /*1b80*/  BPT.TRAP 0x1 ;  /* 0x000000040000795c */ /* 0x000fe20000300000 */
.L_x_27:
[----:B------:R-:W-:-:S13]  /*1b90*/  ISETP.NE.AND P1, PT, R22, RZ, PT ;  /* 0x000000ff1600720c */ /* 0x000fda0003f25270 */
[----:B01----:R-:W-:-:S04]  /*1ba0*/  @P1 IMAD R4, R3, 0x8, R6 ;  /* 0x0000000803041824 */ /* 0x003fc800078e0206 */
[----:B------:R-:W-:-:S05]  /*1bb0*/  @P1 VIADD R5, R4, 0x20 ;  /* 0x0000002004051836 */ /* 0x000fca0000000000 */
[----:B------:R-:W-:-:S04]  /*1bc0*/  @P1 PRMT R5, R152, 0x654, R5 ;  /* 0x0000065498051816 */ /* 0x000fc80000000005 */
[----:B------:R0:W-:Y:S01]  /*1bd0*/  @P1 SYNCS.ARRIVE.TRANS64.RED.A1T0 RZ, [R5+URZ], RZ ;  /* 0x000000ff05ff19a7 */ /* 0x0001e2000810043f */
[----:B------:R-:W-:-:S13]  /*1be0*/  ISETP.GT.U32.AND P1, PT, R19, 0x1, PT ;  /* 0x000000011300780c */ /* 0x000fda0003f24070 */
[----:B0-----:R-:W-:Y:S05]  /*1bf0*/  @P1 BRA `(.L_x_28) ;  /* 0x0000000000041947 */ /* 0x001fea0003800000 */
[----:B------:R-:W-:Y:S01]  /*1c00*/  BPT.TRAP 0x1 ;  /* 0x000000040000795c */ /* 0x000fe20000300000 */
.L_x_28:
[----:B------:R-:W-:Y:S01]  /*1c10*/  UIADD3 UR6, UR6, 0x1, URZ ;  /* 0x0000000106067890 */ /* 0x000fe2000fffe03f */
[C---:B------:R-:W-:Y:S01]  /*1c20*/  ISETP.GT.AND P2, PT, R0.reuse, 0x1, PT ;  /* 0x000000010000780c */ /* 0x040fe20003f44270 */
[----:B------:R-:W-:Y:S02]  /*1c30*/  VIADD R3, R3, 0x1 ;  /* 0x0000000103037836 */ /* 0x000fe40000000000 */
[----:B------:R-:W-:Y:S01]  /*1c40*/  UISETP.NE.AND UP0, UPT, UR6, 0x4, UPT ;  /* 0x000000040600788c */ /* 0x000fe2000bf05270 */
[----:B------:R-:W-:Y:S02]  /*1c50*/  VIADD R0, R0, 0xffffffff ;  /* 0xffffffff00007836 */ /* 0x000fe40000000000 */
[C---:B------:R-:W-:Y:S01]  /*1c60*/  ISETP.NE.AND P1, PT, R3.reuse, 0x4, PT ;  /* 0x000000040300780c */ /* 0x040fe20003f25270 */
[----:B------:R-:W-:Y:S02]  /*1c70*/  USEL UR7, URZ, 0x1, UP0 ;  /* 0x000000013f077887 */ /* 0x000fe40008000000 */
[----:B------:R-:W-:Y:S01]  /*1c80*/  USEL UR6, UR6, URZ, UP0 ;  /* 0x0000003f06067287 */ /* 0x000fe20008000000 */
[----:B------:R-:W-:-:S03]  /*1c90*/  SEL R3, R3, RZ, P1 ;  /* 0x000000ff03037207 */ /* 0x000fc60000800000 */
[----:B------:R-:W-:Y:S01]  /*1ca0*/  LOP3.LUT R7, R7, UR7, RZ, 0x3c, !PT ;  /* 0x0000000707077c12 */ /* 0x000fe2000f8e3cff */
[----:B------:R-:W-:Y:S07]  /*1cb0*/  @P2 BRA `(.L_x_29) ;  /* 0xfffffff800ec2947 */ /* 0x000fee000383ffff */
.L_x_22:
[----:B------:R-:W2:Y:S02]  /*1cc0*/  LDC R0, c[0x0][0x28c] ;  /* 0x0000a300ff007b82 */ /* 0x000ea40000000800 */
[----:B--2---:R-:W-:-:S13]  /*1cd0*/  ISETP.GE.AND P1, PT, R0, 0x1, PT ;  /* 0x000000010000780c */ /* 0x004fda0003f26270 */
[----:B------:R-:W-:Y:S05]  /*1ce0*/  @!P1 BRA `(.L_x_30) ;  /* 0x0000000000409947 */ /* 0x000fea0003800000 */
[----:B------:R-:W-:Y:S05]  /*1cf0*/  @!P0 BRA `(.L_x_31) ;  /* 0x0000000000048947 */ /* 0x000fea0003800000 */
[----:B------:R-:W-:Y:S01]  /*1d00*/  BPT.TRAP 0x1 ;  /* 0x000000040000795c */ /* 0x000fe20000300000 */
.L_x_31:
[----:B------:R-:W-:Y:S01]  /*1d10*/  ISETP.NE.AND P0, PT, R22, RZ, PT ;  /* 0x000000ff1600720c */ /* 0x000fe20003f05270 */
[----:B------:R-:W-:-:S12]  /*1d20*/  UISETP.LT.AND UP1, UPT, UR40, 0x1, UPT ;  /* 0x000000012800788c */ /* 0x000fd8000bf21270 */
[----:B------:R-:W-:-:S05]  /*1d30*/  VOTEU.ANY UP0, P0 ;  /* 0x00000000003f7886 */ /* 0x000fca0000000100 */
[----:B------:R-:W-:-:S04]  /*1d40*/  @UP0 USEL UR4, UR40, 0x1, UP1 ;  /* 0x0000000128040887 */ /* 0x000fc80008800000 */
[----:B------:R-:W-:-:S06]  /*1d50*/  @UP0 UIADD3 UR4, UR39, UR40, -UR4 ;  /* 0x0000002827040290 */ /* 0x000fcc000fffe804 */
[----:B------:R-:W-:-:S04]  /*1d60*/  IMAD.U32 R0, RZ, RZ, UR4 ;  /* 0x00000004ff007e24 */ /* 0x000fc8000f8e00ff */
[----:B------:R-:W-:-:S05]  /*1d70*/  @P0 IMAD.SHL.U32 R0, R0, 0x8, RZ ;  /* 0x0000000800000824 */ /* 0x000fca00078e00ff */
[----:B------:R-:W-:-:S04]  /*1d80*/  @P0 LOP3.LUT R0, R0, 0x18, RZ, 0xc0, !PT ;  /* 0x0000001800000812 */ /* 0x000fc800078ec0ff */
[----:B------:R-:W-:-:S04]  /*1d90*/  @P0 IADD3 R3, R6, 0x20, R0 ;  /* 0x0000002006030810 */ /* 0x000fc80007ffe000 */
[----:B------:R-:W-:-:S04]  /*1da0*/  @P0 PRMT R3, R152, 0x654, R3 ;  /* 0x0000065498030816 */ /* 0x000fc80000000003 */
[----:B------:R2:W-:Y:S01]  /*1db0*/  @P0 SYNCS.ARRIVE.TRANS64.RED.A1T0 RZ, [R3+URZ], RZ ;  /* 0x000000ff03ff09a7 */ /* 0x0005e2000810043f */
[----:B------:R-:W-:-:S13]  /*1dc0*/  ISETP.GT.U32.AND P0, PT, R19, 0x1, PT ;  /* 0x000000011300780c */ /* 0x000fda0003f04070 */
[----:B--2---:R-:W-:Y:S05]  /*1dd0*/  @P0 BRA `(.L_x_30) ;  /* 0x0000000000040947 */ /* 0x004fea0003800000 */
[----:B------:R-:W-:Y:S01]  /*1de0*/  BPT.TRAP 0x1 ;  /* 0x000000040000795c */ /* 0x000fe20000300000 */
.L_x_30:
[----:B------:R-:W2:Y:S01]  /*1df0*/  LDC R6, c[0x0][0x288] ;  /* 0x0000a200ff067b82 */ /* 0x000ea20000000800 */
[--C-:B------:R-:W-:Y:S01]  /*1e00*/  SHF.R.U32.HI R0, RZ, 0x2, R18.reuse ;  /* 0x00000002ff007819 */ /* 0x100fe20000011612 */
[----:B------:R-:W-:Y:S01]  /*1e10*/  UIADD3 UR39, UR40, UR39, URZ ;  /* 0x0000002728277290 */ /* 0x000fe2000fffe03f */
[----:B01----:R-:W-:Y:S01]  /*1e20*/  SHF.R.U32.HI R5, RZ, 0x7, R18 ;  /* 0x00000007ff057819 */ /* 0x003fe20000011612 */
[----:B------:R-:W-:Y:S01]  /*1e30*/  ULDC UR8, c[0x0][0x284] ;  /* 0x0000a10000087ab9 */ /* 0x000fe20000000800 */
[----:B------:R-:W-:Y:S01]  /*1e40*/  LOP3.LUT R4, R18, 0x60, RZ, 0xc0, !PT ;  /* 0x0000006012047812 */ /* 0x000fe200078ec0ff */
[----:B------:R-:W-:Y:S01]  /*1e50*/  USHF.R.U32.HI UR4, URZ, 0x2, UR39 ;  /* 0x000000023f047899 */ /* 0x000fe20008011627 */
[----:B------:R-:W-:Y:S01]  /*1e60*/  LOP3.LUT R3, R0, 0x7, RZ, 0xc0, !PT ;  /* 0x0000000700037812 */ /* 0x000fe200078ec0ff */
[----:B------:R-:W-:Y:S01]  /*1e70*/  UISETP.GT.U32.AND UP1, UPT, UR39, 0x3, UPT ;  /* 0x000000032700788c */ /* 0x000fe2000bf24070 */
[----:B------:R-:W-:Y:S01]  /*1e80*/  LOP3.LUT R0, R5, 0x1, RZ, 0xc0, !PT ;  /* 0x0000000105007812 */ /* 0x000fe200078ec0ff */
[----:B------:R-:W-:Y:S01]  /*1e90*/  ULOP3.LUT UR4, UR4, 0x1, URZ, 0xc0, !UPT ;  /* 0x0000000104047892 */ /* 0x000fe2000f8ec03f */
[----:B------:R-:W-:Y:S01]  /*1ea0*/  SHF.R.U32.HI R10, RZ, 0x1, R4 ;  /* 0x00000001ff0a7819 */ /* 0x000fe20000011604 */
[----:B------:R-:W-:Y:S01]  /*1eb0*/  IMAD.SHL.U32 R4, R18, 0x2, RZ ;  /* 0x0000000212047824 */ /* 0x000fe200078e00ff */
[----:B------:R-:W-:Y:S01]  /*1ec0*/  SHF.R.S32.HI R21, RZ, 0x1f, R23 ;  /* 0x0000001fff157819 */ /* 0x000fe20000011417 */
[----:B------:R-:W-:Y:S01]  /*1ed0*/  IMAD.SHL.U32 R8, R0, 0x40, RZ ;  /* 0x0000004000087824 */ /* 0x000fe200078e00ff */
[--C-:B------:R-:W-:Y:S01]  /*1ee0*/  IADD3 R5, RZ, -R10, -R3.reuse ;  /* 0x8000000aff057210 */ /* 0x100fe20007ffe803 */
[----:B------:R-:W-:Y:S01]  /*1ef0*/  UISETP.NE.U32.AND UP0, UPT, UR4, 0x1, UPT ;  /* 0x000000010400788c */ /* 0x000fe2000bf05070 */
[----:B------:R-:W-:Y:S01]  /*1f00*/  LOP3.LUT R4, R4, 0x6, RZ, 0xc0, !PT ;  /* 0x0000000604047812 */ /* 0x000fe200078ec0ff */
[----:B------:R-:W-:Y:S01]  /*1f10*/  ULDC.64 UR6, c[0x0][0x5d0] ;  /* 0x0001740000067ab9 */ /* 0x000fe20000000a00 */
[----:B------:R-:W-:Y:S01]  /*1f20*/  LOP3.LUT R3, R8, 0x40, R3, 0xe2, !PT ;  /* 0x0000004008037812 */ /* 0x000fe200078ee203 */
[----:B------:R-:W-:Y:S01]  /*1f30*/  IMAD R11, R0, -0x40, R5 ;  /* 0xffffffc0000b7824 */ /* 0x000fe200078e0205 */
[----:B------:R-:W-:Y:S01]  /*1f40*/  LOP3.LUT R0, R18, 0x3, RZ, 0xc0, !PT ;  /* 0x0000000312007812 */ /* 0x000fe200078ec0ff */
[----:B------:R-:W-:Y:S01]  /*1f50*/  UISETP.LT.U32.AND UP1, UPT, UR40, 0x4, UP1 ;  /* 0x000000042800788c */ /* 0x000fe20008f21070 */
[----:B------:R-:W-:Y:S01]  /*1f60*/  PRMT R8, R4, 0x6540, R153 ;  /* 0x0000654004087816 */ /* 0x000fe20000000099 */
[----:B------:R-:W-:Y:S01]  /*1f70*/  IMAD.SHL.U32 R153, R153, 0x100, RZ ;  /* 0x0000010099997824 */ /* 0x000fe200078e00ff */
[----:B------:R-:W-:Y:S01]  /*1f80*/  UISETP.GT.U32.AND UP0, UPT, UR40, 0x3, !UP0 ;  /* 0x000000032800788c */ /* 0x000fe2000c704070 */
[----:B--2---:R-:W-:Y:S01]  /*1f90*/  IMAD R12, R0, -0x2, R6 ;  /* 0xfffffffe000c7824 */ /* 0x004fe200078e0206 */
[----:B------:R-:W-:Y:S01]  /*1fa0*/  SHF.R.S32.HI R9, RZ, 0x1f, R8 ;  /* 0x0000001fff097819 */ /* 0x000fe20000011408 */
[C---:B------:R-:W-:Y:S01]  /*1fb0*/  IMAD.SHL.U32 R0, R154.reuse, 0x80, RZ ;  /* 0x000000809a007824 */ /* 0x040fe200078e00ff */
[----:B------:R-:W-:Y:S01]  /*1fc0*/  ISETP.GE.AND P0, PT, R153, R6, PT ;  /* 0x000000069900720c */ /* 0x000fe20003f06270 */
[----:B------:R-:W-:Y:S01]  /*1fd0*/  IMAD R4, R21, UR6, RZ ;  /* 0x0000000615047c24 */ /* 0x000fe2000f8e02ff */
[----:B------:R-:W-:Y:S01]  /*1fe0*/  USEL UR5, URZ, 0x1, !UP1 ;  /* 0x000000013f057887 */ /* 0x000fe2000c800000 */
[----:B------:R-:W-:Y:S01]  /*1ff0*/  IMAD.WIDE R6, R154, 0x80, RZ ;  /* 0x000000809a067825 */ /* 0x000fe200078e02ff */
[C---:B------:R-:W-:Y:S01]  /*2000*/  ISETP.GE.OR P0, PT, R0.reuse, UR8, P0 ;  /* 0x0000000800007c0c */ /* 0x040fe20008706670 */
[----:B------:R-:W-:Y:S01]  /*2010*/  USEL UR4, URZ, 0x1, !UP0 ;  /* 0x000000013f047887 */ /* 0x000fe2000c000000 */
[----:B------:R-:W-:Y:S01]  /*2020*/  IADD3 R0, -R0, UR8, R11 ;  /* 0x0000000800007c10 */ /* 0x000fe2000fffe10b */
[C---:B------:R-:W-:Y:S01]  /*2030*/  IMAD R13, R23.reuse, UR7, R4 ;  /* 0x00000007170d7c24 */ /* 0x040fe2000f8e0204 */
[----:B------:R-:W-:Y:S01]  /*2040*/  ULOP3.LUT UR39, UR39, 0x3, URZ, 0xc0, !UPT ;  /* 0x0000000327277892 */ /* 0x000fe2000f8ec03f */
[----:B------:R-:W-:Y:S01]  /*2050*/  IMAD.WIDE.U32 R4, R23, UR6, R8 ;  /* 0x0000000617047c25 */ /* 0x000fe2000f8e0008 */
[----:B------:R-:W-:Y:S01]  /*2060*/  ULOP3.LUT UR38, UR4, UR38, UR5, 0x96, !UPT ;  /* 0x0000002604267292 */ /* 0x000fe2000f8e9605 */
[----:B------:R-:W-:-:S02]  /*2070*/  LOP3.LUT R169, R6, R3, R10, 0xfe, !PT ;  /* 0x0000000306a97212 */ /* 0x000fc400078efe0a */
[----:B------:R-:W-:Y:S02]  /*2080*/  IMAD.IADD R5, R5, 0x1, R13 ;  /* 0x0000000105057824 */ /* 0x000fe400078e020d */
[----:B------:R-:W-:Y:S02]  /*2090*/  IMAD.IADD R3, R12, 0x1, -R153 ;  /* 0x000000010c037824 */ /* 0x000fe400078e0a99 */
[----:B------:R-:W-:Y:S01]  /*20a0*/  IMAD.MOV.U32 R154, RZ, RZ, -0x1 ;  /* 0xffffffffff9a7424 */ /* 0x000fe200078e00ff */
[----:B------:R-:W-:Y:S06]  /*20b0*/  @P0 BRA `(.L_x_32) ;  /* 0x0000007800dc0947 */ /* 0x000fec0003800000 */
[----:B------:R-:W0:Y:S01]  /*20c0*/  LDC.64 R10, c[0x0][0x5c8] ;  /* 0x00017200ff0a7b82 */ /* 0x000e220000000a00 */
[----:B-----5:R-:W-:Y:S01]  /*20d0*/  FSETP.NEU.AND P0, PT, R156, RZ, PT ;  /* 0x000000ff9c00720b */ /* 0x020fe20003f0d000 */
[----:B------:R-:W-:Y:S01]  /*20e0*/  BSSY B0, `(.L_x_32) ;  /* 0x00007b4000007945 */ /* 0x000fe20003800000 */
[----:B------:R-:W-:-:S04]  /*20f0*/  ISETP.GT.AND P2, PT, R3, RZ, PT ;  /* 0x000000ff0300720c */ /* 0x000fc80003f44270 */
[----:B------:R-:W-:Y:S01]  /*2100*/  ISETP.GT.AND P1, PT, R0, RZ, P2 ;  /* 0x000000ff0000720c */ /* 0x000fe20001724270 */
[-C--:B0-----:R-:W-:Y:S02]  /*2110*/  IMAD R12, R7, R10.reuse, RZ ;  /* 0x0000000a070c7224 */ /* 0x081fe400078e02ff */
[----:B------:R-:W-:-:S04]  /*2120*/  IMAD.WIDE.U32 R160, R169, R10, R4 ;  /* 0x0000000aa9a07225 */ /* 0x000fc800078e0004 */
[----:B------:R-:W-:-:S04]  /*2130*/  IMAD R5, R169, R11, R12 ;  /* 0x0000000ba9057224 */ /* 0x000fc800078e020c */
[----:B------:R-:W-:Y:S01]  /*2140*/  IMAD.IADD R153, R161, 0x1, R5 ;  /* 0x00000001a1997824 */ /* 0x000fe200078e0205 */
[----:B------:R-:W-:Y:S06]  /*2150*/  @!P0 BRA `(.L_x_33) ;  /* 0x0000005400988947 */ /* 0x000fec0003800000 */
[----:B------:R-:W0:Y:S01]  /*2160*/  LDC.64 R14, c[0x0][0x5b8] ;  /* 0x00016e00ff0e7b82 */ /* 0x000e220000000a00 */
[----:B------:R-:W-:-:S07]  /*2170*/  ULDC.64 UR4, c[0x0][0x5c0] ;  /* 0x0001700000047ab9 */ /* 0x000fce0000000a00 */
[----:B------:R-:W1:Y:S08]  /*2180*/  LDC.64 R166, c[0x0][0x5b0] ;  /* 0x00016c00ffa67b82 */ /* 0x000e700000000a00 */
[----:B------:R-:W2:Y:S01]  /*2190*/  LDC.64 R12, c[0x0][0x5a8] ;  /* 0x00016a00ff0c7b82 */ /* 0x000ea20000000a00 */
[-C--:B0-----:R-:W-:Y:S02]  /*21a0*/  IMAD R4, R21, R14.reuse, RZ ;  /* 0x0000000e15047224 */ /* 0x081fe400078e02ff */
[----:B------:R-:W-:-:S04]  /*21b0*/  IMAD.WIDE.U32 R162, R23, R14, R8 ;  /* 0x0000000e17a27225 */ /* 0x000fc800078e0008 */
[----:B------:R-:W-:Y:S02]  /*21c0*/  IMAD R161, R23, R15, R4 ;  /* 0x0000000f17a17224 */ /* 0x000fe400078e0204 */
[-C--:B-1----:R-:W-:Y:S02]  /*21d0*/  IMAD R6, R7, R166.reuse, RZ ;  /* 0x000000a607067224 */ /* 0x082fe400078e02ff */
[----:B------:R-:W-:Y:S02]  /*21e0*/  IMAD.IADD R21, R163, 0x1, R161 ;  /* 0x00000001a3157824 */ /* 0x000fe400078e02a1 */
[----:B------:R-:W-:Y:S02]  /*21f0*/  IMAD.MOV.U32 R20, RZ, RZ, R162 ;  /* 0x000000ffff147224 */ /* 0x000fe400078e00a2 */
[C---:B------:R-:W-:Y:S02]  /*2200*/  IMAD R165, R169.reuse, R167, R6 ;  /* 0x000000a7a9a57224 */ /* 0x040fe400078e0206 */
[----:B------:R-:W-:-:S04]  /*2210*/  IMAD.WIDE.U32 R4, R169, R166, R20 ;  /* 0x000000a6a9047225 */ /* 0x000fc800078e0014 */
[----:B------:R-:W-:Y:S01]  /*2220*/  IMAD.IADD R5, R5, 0x1, R165 ;  /* 0x0000000105057824 */ /* 0x000fe200078e02a5 */
[----:B--2---:R-:W-:-:S04]  /*2230*/  LEA R6, P0, R4, R12, 0x1 ;  /* 0x0000000c04067211 */ /* 0x004fc800078008ff */
[----:B------:R-:W-:-:S05]  /*2240*/  LEA.HI.X R7, R4, R13, R5, 0x1, P0 ;  /* 0x0000000d04077211 */ /* 0x000fca00000f0c05 */
[----:B------:R0:W2:Y:S01]  /*2250*/  @P1 LDG.E.LTC128B.U16 R15, desc[UR36][R6.64] ;  /* 0x00000024060f1981 */ /* 0x0000a2000c1e1520 */
[----:B------:R-:W-:Y:S01]  /*2260*/  LEA R4, P0, R160, UR4, 0x1 ;  /* 0x00000004a0047c11 */ /* 0x000fe2000f8008ff */
[----:B------:R-:W-:Y:S01]  /*2270*/  IMAD.WIDE.U32 R158, R169, R166, R8 ;  /* 0x000000a6a99e7225 */ /* 0x000fe200078e0008 */
[----:B------:R-:W-:Y:S03]  /*2280*/  BSSY B1, `(.L_x_34) ;  /* 0x0000012000017945 */ /* 0x000fe60003800000 */
[----:B------:R-:W-:Y:S02]  /*2290*/  IMAD.IADD R159, R165, 0x1, R159 ;  /* 0x00000001a59f7824 */ /* 0x000fe400078e029f */
[----:B------:R-:W-:-:S04]  /*22a0*/  IMAD.WIDE.U32 R158, R23, R14, R158 ;  /* 0x0000000e179e7225 */ /* 0x000fc800078e009e */
[----:B0-----:R-:W-:Y:S01]  /*22b0*/  IMAD.IADD R7, R161, 0x1, R159 ;  /* 0x00000001a1077824 */ /* 0x001fe200078e029f */
[----:B------:R-:W-:Y:S02]  /*22c0*/  LEA R6, P4, R158, R12, 0x1 ;  /* 0x0000000c9e067211 */ /* 0x000fe400078808ff */
[----:B------:R-:W-:Y:S02]  /*22d0*/  SHF.L.U64.HI R159, R166, 0x3, R167 ;  /* 0x00000003a69f7819 */ /* 0x000fe400000102a7 */
[----:B------:R-:W-:Y:S01]  /*22e0*/  LEA.HI.X R7, R158, R13, R7, 0x1, P4 ;  /* 0x0000000d9e077211 */ /* 0x000fe200020f0c07 */
[----:B------:R-:W-:Y:S02]  /*22f0*/  IMAD.SHL.U32 R158, R166, 0x8, RZ ;  /* 0x00000008a69e7824 */ /* 0x000fe400078e00ff */
[----:B--2---:R-:W-:-:S05]  /*2300*/  HADD2.F32 R5, -RZ, R15.H0_H0 ;  /* 0x2000000fff057230 */ /* 0x004fca0000004100 */
[----:B------:R-:W-:-:S04]  /*2310*/  FMUL R5, R5, R156 ;  /* 0x0000009c05057220 */ /* 0x000fc80000400000 */
[----:B------:R-:W-:Y:S01]  /*2320*/  FFMA R24, R24, R155, R5 ;  /* 0x0000009b18187223 */ /* 0x000fe20000000005 */
[----:B------:R-:W-:Y:S02]  /*2330*/  LEA.HI.X R5, R160, UR5, R153, 0x1, P0 ;  /* 0x00000005a0057c11 */ /* 0x000fe400080f0c99 */
[----:B------:R-:W-:Y:S02]  /*2340*/  ISETP.GT.AND P0, PT, R3, 0x1, PT ;  /* 0x000000010300780c */ /* 0x000fe40003f04270 */
[----:B------:R-:W-:Y:S02]  /*2350*/  F2FP.F16.F32.PACK_AB R24, RZ, R24 ;  /* 0x00000018ff18723e */ /* 0x000fe400000000ff */
[----:B------:R-:W-:-:S03]  /*2360*/  ISETP.GT.AND P3, PT, R0, RZ, P0 ;  /* 0x000000ff0000720c */ /* 0x000fc60000764270 */
[----:B------:R0:W-:Y:S10]  /*2370*/  @P1 STG.E.U16 desc[UR36][R4.64], R24 ;  /* 0x0000001804001986 */ /* 0x0001f4000c101524 */
[----:B------:R-:W-:Y:S05]  /*2380*/  @!P3 BRA `(.L_x_35) ;  /* 0x000000000004b947 */ /* 0x000fea0003800000 */
[----:B------:R1:W5:Y:S02]  /*2390*/  LDG.E.LTC128B.U16 R15, desc[UR36][R6.64+0x2] ;  /* 0x00000224060f7981 */ /* 0x000364000c1e1520 */
.L_x_35:
[----:B------:R-:W-:Y:S05]  /*23a0*/  BSYNC B1 ;  /* 0x0000000000017941 */ /* 0x000fea0003800000 */
.L_x_34:
[----:B-----5:R-:W-:Y:S01]  /*23b0*/  HADD2.F32 R153, -RZ, R15.H0_H0 ;  /* 0x2000000fff997230 */ /* 0x020fe20000004100 */
[----:B------:R-:W-:Y:S01]  /*23c0*/  ISETP.GT.AND P2, PT, R0, 0x8, P2 ;  /* 0x000000080000780c */ /* 0x000fe20001744270 */
[----:B------:R-:W-:Y:S01]  /*23d0*/  IMAD.WIDE.U32 R158, R169, R166, R158 ;  /* 0x000000a6a99e7225 */ /* 0x000fe200078e009e */
[----:B0-----:R-:W-:-:S03]  /*23e0*/  PRMT R24, R15, 0x7610, R24 ;  /* 0x000076100f187816 */ /* 0x001fc60000000018 */
[----:B------:R-:W-:Y:S01]  /*23f0*/  FMUL R20, R153, R156 ;  /* 0x0000009c99147220 */ /* 0x000fe20000400000 */
[----:B------:R-:W-:Y:S01]  /*2400*/  IMAD.IADD R165, R165, 0x1, R159 ;  /* 0x00000001a5a57824 */ /* 0x000fe200078e029f */
[----:B------:R-:W-:Y:S02]  /*2410*/  IADD3 R162, P1, R162, R158, RZ ;  /* 0x0000009ea2a27210 */ /* 0x000fe40007f3e0ff */
[----:B------:R-:W-:-:S03]  /*2420*/  FFMA R25, R25, R155, R20 ;  /* 0x0000009b19197223 */ /* 0x000fc60000000014 */
[----:B------:R-:W-:Y:S01]  /*2430*/  IMAD.X R21, R165, 0x1, R21, P1 ;  /* 0x00000001a5157824 */ /* 0x000fe200008e0615 */
[C---:B------:R-:W-:Y:S02]  /*2440*/  LEA R20, P1, R162.reuse, R12, 0x1 ;  /* 0x0000000ca2147211 */ /* 0x040fe400078208ff */
[----:B------:R-:W-:Y:S02]  /*2450*/  F2FP.F16.F32.PACK_AB R25, RZ, R25 ;  /* 0x00000019ff19723e */ /* 0x000fe400000000ff */
[----:B------:R-:W-:Y:S02]  /*2460*/  LEA.HI.X R21, R162, R13, R21, 0x1, P1 ;  /* 0x0000000da2157211 */ /* 0x000fe400008f0c15 */
[----:B------:R-:W-:-:S05]  /*2470*/  PRMT R153, R25, 0x7610, R153 ;  /* 0x0000761019997816 */ /* 0x000fca0000000099 */
[----:B------:R0:W-:Y:S04]  /*2480*/  @P3 STG.E.U16 desc[UR36][R4.64+0x2], R153 ;  /* 0x0000029904003986 */ /* 0x0001e8000c101524 */
[----:B------:R-:W2:Y:S01]  /*2490*/  @P2 LDG.E.LTC128B.U16 R24, desc[UR36][R20.64] ;  /* 0x0000002414182981 */ /* 0x000ea2000c1e1520 */
[----:B------:R-:W-:Y:S01]  /*24a0*/  IADD3 R8, P1, R8, R158, RZ ;  /* 0x0000009e08087210 */ /* 0x000fe20007f3e0ff */
[----:B------:R-:W-:Y:S01]  /*24b0*/  BSSY B1, `(.L_x_36) ;  /* 0x0000011000017945 */ /* 0x000fe20003800000 */
[----:B------:R-:W-:Y:S02]  /*24c0*/  SHF.L.U64.HI R11, R10, 0x4, R11 ;  /* 0x000000040a0b7819 */ /* 0x000fe4000001020b */
[----:B------:R-:W-:Y:S01]  /*24d0*/  ISETP.GT.AND P0, PT, R0, 0x8, P0 ;  /* 0x000000080000780c */ /* 0x000fe20000704270 */
[----:B------:R-:W-:Y:S01]  /*24e0*/  IMAD.X R9, R9, 0x1, R165, P1 ;  /* 0x0000000109097824 */ /* 0x000fe200008e06a5 */
[----:B------:R-:W-:-:S05]  /*24f0*/  LEA R10, P1, R10, R4, 0x4 ;  /* 0x000000040a0a7211 */ /* 0x000fca00078220ff */
[----:B------:R-:W-:Y:S02]  /*2500*/  IMAD.X R11, R11, 0x1, R5, P1 ;  /* 0x000000010b0b7824 */ /* 0x000fe400008e0605 */
[----:B--2---:R-:W-:-:S05]  /*2510*/  HADD2.F32 R15, -RZ, R24.H0_H0 ;  /* 0x20000018ff0f7230 */ /* 0x004fca0000004100 */
[----:B------:R-:W-:Y:S01]  /*2520*/  FMUL R25, R15, R156 ;  /* 0x0000009c0f197220 */ /* 0x000fe20000400000 */
[----:B------:R-:W-:-:S04]  /*2530*/  IMAD.WIDE.U32 R14, R23, R14, R8 ;  /* 0x0000000e170e7225 */ /* 0x000fc800078e0008 */
[----:B------:R-:W-:Y:S01]  /*2540*/  FFMA R25, R26, R155, R25 ;  /* 0x0000009b1a197223 */ /* 0x000fe20000000019 */
[----:B------:R-:W-:Y:S01]  /*2550*/  IMAD.IADD R9, R161, 0x1, R15 ;  /* 0x00000001a1097824 */ /* 0x000fe200078e020f */
[----:B------:R-:W-:-:S03]  /*2560*/  LEA R8, P3, R14, R12, 0x1 ;  /* 0x0000000c0e087211 */ /* 0x000fc600078608ff */
[----:B------:R-:W-:Y:S02]  /*2570*/  F2FP.F16.F32.PACK_AB R25, RZ, R25 ;  /* 0x00000019ff19723e */ /* 0x000fe400000000ff */
[----:B------:R-:W-:-:S03]  /*2580*/  LEA.HI.X R9, R14, R13, R9, 0x1, P3 ;  /* 0x0000000d0e097211 */ /* 0x000fc600018f0c09 */
[----:B------:R0:W-:Y:S01]  /*2590*/  @P2 STG.E.U16 desc[UR36][R10.64], R25 ;  /* 0x000000190a002986 */ /* 0x0001e2000c101524 */
[----:B------:R-:W-:Y:S05]  /*25a0*/  @!P0 BRA `(.L_x_37) ;  /* 0x0000000000048947 */ /* 0x000fea0003800000 */
[----:B------:R2:W5:Y:S02]  /*25b0*/  LDG.E.LTC128B.U16 R24, desc[UR36][R8.64+0x2] ;  /* 0x0000022408187981 */ /* 0x000564000c1e1520 */
.L_x_37:
[----:B------:R-:W-:Y:S05]  /*25c0*/  BSYNC B1 ;  /* 0x0000000000017941 */ /* 0x000fea0003800000 */
.L_x_36:
[----:B-----5:R-:W-:Y:S01]  /*25d0*/  HADD2.F32 R13, -RZ, R24.H0_H0 ;  /* 0x20000018ff0d7230 */ /* 0x020fe20000004100 */
[----:B------:R-:W-:Y:S01]  /*25e0*/  ISETP.GT.AND P1, PT, R3, 0x8, PT ;  /* 0x000000080300780c */ /* 0x000fe20003f24270 */
[----:B------:R-:W-:Y:S03]  /*25f0*/  BSSY B1, `(.L_x_38) ;  /* 0x0000008000017945 */ /* 0x000fe60003800000 */
[----:B------:R-:W-:Y:S01]  /*2600*/  FMUL R12, R13, R156 ;  /* 0x0000009c0d0c7220 */ /* 0x000fe20000400000 */
[----:B------:R-:W-:-:S03]  /*2610*/  ISETP.GT.AND P2, PT, R0, RZ, P1 ;  /* 0x000000ff0000720c */ /* 0x000fc60000f44270 */
[----:B------:R-:W-:-:S05]  /*2620*/  FFMA R12, R27, R155, R12 ;  /* 0x0000009b1b0c7223 */ /* 0x000fca000000000c */
[----:B------:R-:W-:-:S05]  /*2630*/  F2FP.F16.F32.PACK_AB R12, RZ, R12 ;  /* 0x0000000cff0c723e */ /* 0x000fca00000000ff */
[----:B------:R3:W-:Y:S01]  /*2640*/  @P0 STG.E.U16 desc[UR36][R10.64+0x2], R12 ;  /* 0x0000020c0a000986 */ /* 0x0007e2000c101524 */
[----:B------:R-:W-:Y:S05]  /*2650*/  @!P2 BRA `(.L_x_39) ;  /* 0x000000000004a947 */ /* 0x000fea0003800000 */
[----:B------:R4:W5:Y:S02]  /*2660*/  LDG.E.LTC128B.U16 R24, desc[UR36][R6.64+0x10] ;  /* 0x0000102406187981 */ /* 0x000964000c1e1520 */
.L_x_39:
[----:B------:R-:W-:Y:S05]  /*2670*/  BSYNC B1 ;  /* 0x0000000000017941 */ /* 0x000fea0003800000 */
.L_x_38:
        /* <DEDUP_REMOVED lines=10> */
.L_x_41:
[----:B------:R-:W-:Y:S05]  /*2720*/  BSYNC B1 ;  /* 0x0000000000017941 */ /* 0x000fea0003800000 */
.L_x_40:
[----:B0----5:R-:W-:Y:S01]  /*2730*/  HADD2.F32 R13, -RZ, R24.H0_H0 ;  /* 0x20000018ff0d7230 */ /* 0x021fe20000004100 */
[----:B------:R-:W-:Y:S01]  /*2740*/  ISETP.GT.AND P1, PT, R0, 0x8, P1 ;  /* 0x000000080000780c */ /* 0x000fe20000f24270 */
[----:B------:R-:W-:Y:S03]  /*2750*/  BSSY B1, `(.L_x_42) ;  /* 0x0000007000017945 */ /* 0x000fe60003800000 */
[----:B---3--:R-:W-:-:S04]  /*2760*/  FMUL R12, R13, R156 ;  /* 0x0000009c0d0c7220 */ /* 0x008fc80000400000 */
[----:B------:R-:W-:-:S05]  /*2770*/  FFMA R12, R29, R155, R12 ;  /* 0x0000009b1d0c7223 */ /* 0x000fca000000000c */
[----:B------:R-:W-:-:S05]  /*2780*/  F2FP.F16.F32.PACK_AB R12, RZ, R12 ;  /* 0x0000000cff0c723e */ /* 0x000fca00000000ff */
[----:B------:R0:W-:Y:S01]  /*2790*/  @P3 STG.E.U16 desc[UR36][R4.64+0x12], R12 ;  /* 0x0000120c04003986 */ /* 0x0001e2000c101524 */
[----:B------:R-:W-:Y:S05]  /*27a0*/  @!P1 BRA `(.L_x_43) ;  /* 0x0000000000049947 */ /* 0x000fea0003800000 */
[----:B------:R3:W5:Y:S02]  /*27b0*/  LDG.E.LTC128B.U16 R24, desc[UR36][R8.64+0x10] ;  /* 0x0000102408187981 */ /* 0x000764000c1e1520 */
.L_x_43:
[----:B------:R-:W-:Y:S05]  /*27c0*/  BSYNC B1 ;  /* 0x0000000000017941 */ /* 0x000fea0003800000 */
.L_x_42:
[----:B-----5:R-:W-:Y:S01]  /*27d0*/  HADD2.F32 R13, -RZ, R24.H0_H0 ;  /* 0x20000018ff0d7230 */ /* 0x020fe20000004100 */
[----:B------:R-:W-:Y:S01]  /*27e0*/  ISETP.GT.AND P0, PT, R0, 0x8, P0 ;  /* 0x000000080000780c */ /* 0x000fe20000704270 */
[----:B------:R-:W-:Y:S03]  /*27f0*/  BSSY B1, `(.L_x_44) ;  /* 0x0000007000017945 */ /* 0x000fe60003800000 */
[----:B------:R-:W-:-:S04]  /*2800*/  FMUL R13, R13, R156 ;  /* 0x0000009c0d0d7220 */ /* 0x000fc80000400000 */
[----:B------:R-:W-:-:S05]  /*2810*/  FFMA R13, R30, R155, R13 ;  /* 0x0000009b1e0d7223 */ /* 0x000fca000000000d */
[----:B------:R-:W-:-:S05]  /*2820*/  F2FP.F16.F32.PACK_AB R13, RZ, R13 ;  /* 0x0000000dff0d723e */ /* 0x000fca00000000ff */
[----:B------:R0:W-:Y:S01]  /*2830*/  @P1 STG.E.U16 desc[UR36][R10.64+0x10], R13 ;  /* 0x0000100d0a001986 */ /* 0x0001e2000c101524 */
[----:B------:R-:W-:Y:S05]  /*2840*/  @!P0 BRA `(.L_x_45) ;  /* 0x0000000000048947 */ /* 0x000fea0003800000 */
[----:B------:R0:W5:Y:S02]  /*2850*/  LDG.E.LTC128B.U16 R24, desc[UR36][R8.64+0x12] ;  /* 0x0000122408187981 */ /* 0x000164000c1e1520 */
.L_x_45:
[----:B------:R-:W-:Y:S05]  /*2860*/  BSYNC B1 ;  /* 0x0000000000017941 */ /* 0x000fea0003800000 */
.L_x_44:
[----:B0----5:R-:W-:Y:S01]  /*2870*/  HADD2.F32 R13, -RZ, R24.H0_H0 ;  /* 0x20000018ff0d7230 */ /* 0x021fe20000004100 */
        /* <DEDUP_REMOVED lines=9> */
.L_x_47:
[----:B------:R-:W-:Y:S05]  /*2910*/  BSYNC B1 ;  /* 0x0000000000017941 */ /* 0x000fea0003800000 */
.L_x_46:
        /* <DEDUP_REMOVED lines=10> */
.L_x_49:
[----:B------:R-:W-:Y:S05]  /*29c0*/  BSYNC B1 ;  /* 0x0000000000017941 */ /* 0x000fea0003800000 */
.L_x_48:
[----:B0----5:R-:W-:Y:S01]  /*29d0*/  HADD2.F32 R13, -RZ, R24.H0_H0 ;  /* 0x20000018ff0d7230 */ /* 0x021fe20000004100 */
        /* <DEDUP_REMOVED lines=8> */
.L_x_51:
[----:B------:R-:W-:Y:S05]  /*2a60*/  BSYNC B1 ;  /* 0x0000000000017941 */ /* 0x000fea0003800000 */
.L_x_50:
        /* <DEDUP_REMOVED lines=9> */
.L_x_53:
[----:B------:R-:W-:Y:S05]  /*2b00*/  BSYNC B1 ;  /* 0x0000000000017941 */ /* 0x000fea0003800000 */
.L_x_52:
        /* <DEDUP_REMOVED lines=10> */
.L_x_55:
[----:B------:R-:W-:Y:S05]  /*2bb0*/  BSYNC B1 ;  /* 0x0000000000017941 */ /* 0x000fea0003800000 */
.L_x_54:
        /* <DEDUP_REMOVED lines=10> */
.L_x_57:
[----:B------:R-:W-:Y:S05]  /*2c60*/  BSYNC B1 ;  /* 0x0000000000017941 */ /* 0x000fea0003800000 */
.L_x_56:
        /* <DEDUP_REMOVED lines=9> */
.L_x_59:
[----:B------:R-:W-:Y:S05]  /*2d00*/  BSYNC B1 ;  /* 0x0000000000017941 */ /* 0x000fea0003800000 */
.L_x_58:
        /* <DEDUP_REMOVED lines=9> */
.L_x_61:
[----:B------:R-:W-:Y:S05]  /*2da0*/  BSYNC B1 ;  /* 0x0000000000017941 */ /* 0x000fea0003800000 */
.L_x_60:
        /* <DEDUP_REMOVED lines=10> */
.L_x_63:
[----:B------:R-:W-:Y:S05]  /*2e50*/  BSYNC B1 ;  /* 0x0000000000017941 */ /* 0x000fea0003800000 */
.L_x_62:
        /* <DEDUP_REMOVED lines=10> */
.L_x_65:
[----:B------:R-:W-:Y:S05]  /*2f00*/  BSYNC B1 ;  /* 0x0000000000017941 */ /* 0x000fea0003800000 */
.L_x_64:
        /* <DEDUP_REMOVED lines=9> */
.L_x_67:
[----:B------:R-:W-:Y:S05]  /*2fa0*/  BSYNC B1 ;  /* 0x0000000000017941 */ /* 0x000fea0003800000 */
.L_x_66:
        /* <DEDUP_REMOVED lines=9> */
.L_x_69:
[----:B------:R-:W-:Y:S05]  /*3040*/  BSYNC B1 ;  /* 0x0000000000017941 */ /* 0x000fea0003800000 */
.L_x_68:
        /* <DEDUP_REMOVED lines=10> */
.L_x_71:
[----:B------:R-:W-:Y:S05]  /*30f0*/  BSYNC B1 ;  /* 0x0000000000017941 */ /* 0x000fea0003800000 */
.L_x_70:
        /* <DEDUP_REMOVED lines=10> */
.L_x_73:
[----:B------:R-:W-:Y:S05]  /*31a0*/  BSYNC B1 ;  /* 0x0000000000017941 */ /* 0x000fea0003800000 */
.L_x_72:
        /* <DEDUP_REMOVED lines=9> */
.L_x_75:
[----:B------:R-:W-:Y:S05]  /*3240*/  BSYNC B1 ;  /* 0x0000000000017941 */ /* 0x000fea0003800000 */
.L_x_74:
        /* <DEDUP_REMOVED lines=9> */
.L_x_77:
[----:B------:R-:W-:Y:S05]  /*32e0*/  BSYNC B1 ;  /* 0x0000000000017941 */ /* 0x000fea0003800000 */
.L_x_76:
        /* <DEDUP_REMOVED lines=10> */
.L_x_79:
[----:B------:R-:W-:Y:S05]  /*3390*/  BSYNC B1 ;  /* 0x0000000000017941 */ /* 0x000fea0003800000 */
.L_x_78:
        /* <DEDUP_REMOVED lines=10> */
.L_x_81:
[----:B------:R-:W-:Y:S05]  /*3440*/  BSYNC B1 ;  /* 0x0000000000017941 */ /* 0x000fea0003800000 */
.L_x_80:
        /* <DEDUP_REMOVED lines=9> */
.L_x_83:
[----:B------:R-:W-:Y:S05]  /*34e0*/  BSYNC B1 ;  /* 0x0000000000017941 */ /* 0x000fea0003800000 */
.L_x_82:
        /* <DEDUP_REMOVED lines=9> */
.L_x_85:
[----:B------:R-:W-:Y:S05]  /*3580*/  BSYNC B1 ;  /* 0x0000000000017941 */ /* 0x000fea0003800000 */
.L_x_84:
        /* <DEDUP_REMOVED lines=10> */
.L_x_87:
[----:B------:R-:W-:Y:S05]  /*3630*/  BSYNC B1 ;  /* 0x0000000000017941 */ /* 0x000fea0003800000 */
.L_x_86:
        /* <DEDUP_REMOVED lines=10> */
.L_x_89:
[----:B------:R-:W-:Y:S05]  /*36e0*/  BSYNC B1 ;  /* 0x0000000000017941 */ /* 0x000fea0003800000 */
.L_x_88:
        /* <DEDUP_REMOVED lines=9> */
.L_x_91:
[----:B------:R-:W-:Y:S05]  /*3780*/  BSYNC B1 ;  /* 0x0000000000017941 */ /* 0x000fea0003800000 */
.L_x_90:
        /* <DEDUP_REMOVED lines=9> */
.L_x_93:
[----:B------:R-:W-:Y:S05]  /*3820*/  BSYNC B1 ;  /* 0x0000000000017941 */ /* 0x000fea0003800000 */
.L_x_92:
        /* <DEDUP_REMOVED lines=10> */
.L_x_95:
[----:B------:R-:W-:Y:S05]  /*38d0*/  BSYNC B1 ;  /* 0x0000000000017941 */ /* 0x000fea0003800000 */
.L_x_94:
        /* <DEDUP_REMOVED lines=10> */
.L_x_97:
[----:B------:R-:W-:Y:S05]  /*3980*/  BSYNC B1 ;  /* 0x0000000000017941 */ /* 0x000fea0003800000 */
.L_x_96:
        /* <DEDUP_REMOVED lines=9> */
.L_x_99:
[----:B------:R-:W-:Y:S05]  /*3a20*/  BSYNC B1 ;  /* 0x0000000000017941 */ /* 0x000fea0003800000 */
.L_x_98:
        /* <DEDUP_REMOVED lines=9> */
.L_x_101:
[----:B------:R-:W-:Y:S05]  /*3ac0*/  BSYNC B1 ;  /* 0x0000000000017941 */ /* 0x000fea0003800000 */
.L_x_100:
        /* <DEDUP_REMOVED lines=10> */
.L_x_103:
[----:B------:R-:W-:Y:S05]  /*3b70*/  BSYNC B1 ;  /* 0x0000000000017941 */ /* 0x000fea0003800000 */
.L_x_102:
        /* <DEDUP_REMOVED lines=10> */
.L_x_105:
[----:B------:R-:W-:Y:S05]  /*3c20*/  BSYNC B1 ;  /* 0x0000000000017941 */ /* 0x000fea0003800000 */
.L_x_104:
        /* <DEDUP_REMOVED lines=9> */
.L_x_107:
[----:B------:R-:W-:Y:S05]  /*3cc0*/  BSYNC B1 ;  /* 0x0000000000017941 */ /* 0x000fea0003800000 */
.L_x_106:
        /* <DEDUP_REMOVED lines=9> */
.L_x_109:
[----:B------:R-:W-:Y:S05]  /*3d60*/  BSYNC B1 ;  /* 0x0000000000017941 */ /* 0x000fea0003800000 */
.L_x_108:
        /* <DEDUP_REMOVED lines=10> */
.L_x_111:
[----:B------:R-:W-:Y:S05]  /*3e10*/  BSYNC B1 ;  /* 0x0000000000017941 */ /* 0x000fea0003800000 */
.L_x_110:
        /* <DEDUP_REMOVED lines=10> */
.L_x_113:
[----:B------:R-:W-:Y:S05]  /*3ec0*/  BSYNC B1 ;  /* 0x0000000000017941 */ /* 0x000fea0003800000 */
.L_x_112:
        /* <DEDUP_REMOVED lines=9> */
.L_x_115:
[----:B------:R-:W-:Y:S05]  /*3f60*/  BSYNC B1 ;  /* 0x0000000000017941 */ /* 0x000fea0003800000 */
.L_x_114:
        /* <DEDUP_REMOVED lines=9> */
.L_x_117:
[----:B------:R-:W-:Y:S05]  /*4000*/  BSYNC B1 ;  /* 0x0000000000017941 */ /* 0x000fea0003800000 */
.L_x_116:
        /* <DEDUP_REMOVED lines=10> */
.L_x_119:
[----:B------:R-:W-:Y:S05]  /*40b0*/  BSYNC B1 ;  /* 0x0000000000017941 */ /* 0x000fea0003800000 */
.L_x_118:
        /* <DEDUP_REMOVED lines=10> */
.L_x_121:
[----:B------:R-:W-:Y:S05]  /*4160*/  BSYNC B1 ;  /* 0x0000000000017941 */ /* 0x000fea0003800000 */
.L_x_120:
        /* <DEDUP_REMOVED lines=9> */
.L_x_123:
[----:B------:R-:W-:Y:S05]  /*4200*/  BSYNC B1 ;  /* 0x0000000000017941 */ /* 0x000fea0003800000 */
.L_x_122:
        /* <DEDUP_REMOVED lines=9> */
.L_x_125:
[----:B------:R-:W-:Y:S05]  /*42a0*/  BSYNC B1 ;  /* 0x0000000000017941 */ /* 0x000fea0003800000 */
.L_x_124:
        /* <DEDUP_REMOVED lines=10> */
.L_x_127:
[----:B------:R-:W-:Y:S05]  /*4350*/  BSYNC B1 ;  /* 0x0000000000017941 */ /* 0x000fea0003800000 */
.L_x_126:
        /* <DEDUP_REMOVED lines=10> */
.L_x_129:
[----:B------:R-:W-:Y:S05]  /*4400*/  BSYNC B1 ;  /* 0x0000000000017941 */ /* 0x000fea0003800000 */
.L_x_128:
        /* <DEDUP_REMOVED lines=9> */
.L_x_131:
[----:B------:R-:W-:Y:S05]  /*44a0*/  BSYNC B1 ;  /* 0x0000000000017941 */ /* 0x000fea0003800000 */
.L_x_130:
        /* <DEDUP_REMOVED lines=9> */
.L_x_133:
[----:B------:R-:W-:Y:S05]  /*4540*/  BSYNC B1 ;  /* 0x0000000000017941 */ /* 0x000fea0003800000 */
.L_x_132:
        /* <DEDUP_REMOVED lines=10> */
.L_x_135:
[----:B------:R-:W-:Y:S05]  /*45f0*/  BSYNC B1 ;  /* 0x0000000000017941 */ /* 0x000fea0003800000 */
.L_x_134:
        /* <DEDUP_REMOVED lines=10> */
.L_x_137:
[----:B------:R-:W-:Y:S05]  /*46a0*/  BSYNC B1 ;  /* 0x0000000000017941 */ /* 0x000fea0003800000 */
.L_x_136:
        /* <DEDUP_REMOVED lines=9> */
.L_x_139:
[----:B------:R-:W-:Y:S05]  /*4740*/  BSYNC B1 ;  /* 0x0000000000017941 */ /* 0x000fea0003800000 */
.L_x_138:
        /* <DEDUP_REMOVED lines=9> */
.L_x_141:
[----:B------:R-:W-:Y:S05]  /*47e0*/  BSYNC B1 ;  /* 0x0000000000017941 */ /* 0x000fea0003800000 */
.L_x_140:
        /* <DEDUP_REMOVED lines=10> */
.L_x_143:
[----:B------:R-:W-:Y:S05]  /*4890*/  BSYNC B1 ;  /* 0x0000000000017941 */ /* 0x000fea0003800000 */
.L_x_142:
        /* <DEDUP_REMOVED lines=10> */
.L_x_145:
[----:B------:R-:W-:Y:S05]  /*4940*/  BSYNC B1 ;  /* 0x0000000000017941 */ /* 0x000fea0003800000 */
.L_x_144:
        /* <DEDUP_REMOVED lines=9> */
.L_x_147:
[----:B------:R-:W-:Y:S05]  /*49e0*/  BSYNC B1 ;  /* 0x0000000000017941 */ /* 0x000fea0003800000 */
.L_x_146:
        /* <DEDUP_REMOVED lines=9> */
.L_x_149:
[----:B------:R-:W-:Y:S05]  /*4a80*/  BSYNC B1 ;  /* 0x0000000000017941 */ /* 0x000fea0003800000 */
.L_x_148:
        /* <DEDUP_REMOVED lines=10> */
.L_x_151:
[----:B------:R-:W-:Y:S05]  /*4b30*/  BSYNC B1 ;  /* 0x0000000000017941 */ /* 0x000fea0003800000 */
.L_x_150:
        /* <DEDUP_REMOVED lines=10> */
.L_x_153:
[----:B------:R-:W-:Y:S05]  /*4be0*/  BSYNC B1 ;  /* 0x0000000000017941 */ /* 0x000fea0003800000 */
.L_x_152:
        /* <DEDUP_REMOVED lines=9> */
.L_x_155:
[----:B------:R-:W-:Y:S05]  /*4c80*/  BSYNC B1 ;  /* 0x0000000000017941 */ /* 0x000fea0003800000 */
.L_x_154:
        /* <DEDUP_REMOVED lines=9> */
.L_x_157:
[----:B------:R-:W-:Y:S05]  /*4d20*/  BSYNC B1 ;  /* 0x0000000000017941 */ /* 0x000fea0003800000 */
.L_x_156:
        /* <DEDUP_REMOVED lines=10> */
.L_x_159:
[----:B------:R-:W-:Y:S05]  /*4dd0*/  BSYNC B1 ;  /* 0x0000000000017941 */ /* 0x000fea0003800000 */
.L_x_158:
        /* <DEDUP_REMOVED lines=10> */
.L_x_161:
[----:B------:R-:W-:Y:S05]  /*4e80*/  BSYNC B1 ;  /* 0x0000000000017941 */ /* 0x000fea0003800000 */
.L_x_160:
        /* <DEDUP_REMOVED lines=9> */
.L_x_163:
[----:B------:R-:W-:Y:S05]  /*4f20*/  BSYNC B1 ;  /* 0x0000000000017941 */ /* 0x000fea0003800000 */
.L_x_162:
        /* <DEDUP_REMOVED lines=9> */
.L_x_165:
[----:B------:R-:W-:Y:S05]  /*4fc0*/  BSYNC B1 ;  /* 0x0000000000017941 */ /* 0x000fea0003800000 */
.L_x_164:
        /* <DEDUP_REMOVED lines=10> */
.L_x_167:
[----:B------:R-:W-:Y:S05]  /*5070*/  BSYNC B1 ;  /* 0x0000000000017941 */ /* 0x000fea0003800000 */
.L_x_166:
        /* <DEDUP_REMOVED lines=10> */
.L_x_169:
[----:B------:R-:W-:Y:S05]  /*5120*/  BSYNC B1 ;  /* 0x0000000000017941 */ /* 0x000fea0003800000 */
.L_x_168:
        /* <DEDUP_REMOVED lines=9> */
.L_x_171:
[----:B------:R-:W-:Y:S05]  /*51c0*/  BSYNC B1 ;  /* 0x0000000000017941 */ /* 0x000fea0003800000 */
.L_x_170:
        /* <DEDUP_REMOVED lines=9> */
.L_x_173:
[----:B------:R-:W-:Y:S05]  /*5260*/  BSYNC B1 ;  /* 0x0000000000017941 */ /* 0x000fea0003800000 */
.L_x_172:
        /* <DEDUP_REMOVED lines=10> */
.L_x_175:
[----:B------:R-:W-:Y:S05]  /*5310*/  BSYNC B1 ;  /* 0x0000000000017941 */ /* 0x000fea0003800000 */
.L_x_174:
        /* <DEDUP_REMOVED lines=10> */
.L_x_177:
[----:B------:R-:W-:Y:S05]  /*53c0*/  BSYNC B1 ;  /* 0x0000000000017941 */ /* 0x000fea0003800000 */
.L_x_176:
        /* <DEDUP_REMOVED lines=9> */
.L_x_179:
[----:B------:R-:W-:Y:S05]  /*5460*/  BSYNC B1 ;  /* 0x0000000000017941 */ /* 0x000fea0003800000 */
.L_x_178:
        /* <DEDUP_REMOVED lines=9> */
.L_x_181:
[----:B------:R-:W-:Y:S05]  /*5500*/  BSYNC B1 ;  /* 0x0000000000017941 */ /* 0x000fea0003800000 */
.L_x_180:
        /* <DEDUP_REMOVED lines=10> */
.L_x_183:
[----:B------:R-:W-:Y:S05]  /*55b0*/  BSYNC B1 ;  /* 0x0000000000017941 */ /* 0x000fea0003800000 */
.L_x_182:
        /* <DEDUP_REMOVED lines=10> */
.L_x_185:
[----:B------:R-:W-:Y:S05]  /*5660*/  BSYNC B1 ;  /* 0x0000000000017941 */ /* 0x000fea0003800000 */
.L_x_184:
        /* <DEDUP_REMOVED lines=9> */
.L_x_187:
[----:B------:R-:W-:Y:S05]  /*5700*/  BSYNC B1 ;  /* 0x0000000000017941 */ /* 0x000fea0003800000 */
.L_x_186:
        /* <DEDUP_REMOVED lines=9> */
.L_x_189:
[----:B------:R-:W-:Y:S05]  /*57a0*/  BSYNC B1 ;  /* 0x0000000000017941 */ /* 0x000fea0003800000 */
.L_x_188:
        /* <DEDUP_REMOVED lines=10> */
.L_x_191:
[----:B------:R-:W-:Y:S05]  /*5850*/  BSYNC B1 ;  /* 0x0000000000017941 */ /* 0x000fea0003800000 */
.L_x_190:
        /* <DEDUP_REMOVED lines=10> */
.L_x_193:
[----:B------:R-:W-:Y:S05]  /*5900*/  BSYNC B1 ;  /* 0x0000000000017941 */ /* 0x000fea0003800000 */
.L_x_192:
        /* <DEDUP_REMOVED lines=9> */
.L_x_195:
[----:B------:R-:W-:Y:S05]  /*59a0*/  BSYNC B1 ;  /* 0x0000000000017941 */ /* 0x000fea0003800000 */
.L_x_194:
        /* <DEDUP_REMOVED lines=9> */
.L_x_197:
[----:B------:R-:W-:Y:S05]  /*5a40*/  BSYNC B1 ;  /* 0x0000000000017941 */ /* 0x000fea0003800000 */
.L_x_196:
        /* <DEDUP_REMOVED lines=10> */
.L_x_199:
[----:B------:R-:W-:Y:S05]  /*5af0*/  BSYNC B1 ;  /* 0x0000000000017941 */ /* 0x000fea0003800000 */
.L_x_198:
        /* <DEDUP_REMOVED lines=10> */
.L_x_201:
[----:B------:R-:W-:Y:S05]  /*5ba0*/  BSYNC B1 ;  /* 0x0000000000017941 */ /* 0x000fea0003800000 */
.L_x_200:
        /* <DEDUP_REMOVED lines=9> */
.L_x_203:
[----:B------:R-:W-:Y:S05]  /*5c40*/  BSYNC B1 ;  /* 0x0000000000017941 */ /* 0x000fea0003800000 */
.L_x_202:
        /* <DEDUP_REMOVED lines=9> */
.L_x_205:
[----:B------:R-:W-:Y:S05]  /*5ce0*/  BSYNC B1 ;  /* 0x0000000000017941 */ /* 0x000fea0003800000 */
.L_x_204:
        /* <DEDUP_REMOVED lines=10> */
.L_x_207:
[----:B------:R-:W-:Y:S05]  /*5d90*/  BSYNC B1 ;  /* 0x0000000000017941 */ /* 0x000fea0003800000 */
.L_x_206:
        /* <DEDUP_REMOVED lines=10> */
.L_x_209:
[----:B------:R-:W-:Y:S05]  /*5e40*/  BSYNC B1 ;  /* 0x0000000000017941 */ /* 0x000fea0003800000 */
.L_x_208:
        /* <DEDUP_REMOVED lines=9> */
.L_x_211:
[----:B------:R-:W-:Y:S05]  /*5ee0*/  BSYNC B1 ;  /* 0x0000000000017941 */ /* 0x000fea0003800000 */
.L_x_210:
        /* <DEDUP_REMOVED lines=9> */
.L_x_213:
[----:B------:R-:W-:Y:S05]  /*5f80*/  BSYNC B1 ;  /* 0x0000000000017941 */ /* 0x000fea0003800000 */
.L_x_212:
        /* <DEDUP_REMOVED lines=10> */
.L_x_215:
[----:B------:R-:W-:Y:S05]  /*6030*/  BSYNC B1 ;  /* 0x0000000000017941 */ /* 0x000fea0003800000 */
.L_x_214:
        /* <DEDUP_REMOVED lines=10> */
.L_x_217:
[----:B------:R-:W-:Y:S05]  /*60e0*/  BSYNC B1 ;  /* 0x0000000000017941 */ /* 0x000fea0003800000 */
.L_x_216:
        /* <DEDUP_REMOVED lines=9> */
.L_x_219:
[----:B------:R-:W-:Y:S05]  /*6180*/  BSYNC B1 ;  /* 0x0000000000017941 */ /* 0x000fea0003800000 */
.L_x_218:
        /* <DEDUP_REMOVED lines=9> */
.L_x_221:
[----:B------:R-:W-:Y:S05]  /*6220*/  BSYNC B1 ;  /* 0x0000000000017941 */ /* 0x000fea0003800000 */
.L_x_220:
        /* <DEDUP_REMOVED lines=10> */
.L_x_223:
[----:B------:R-:W-:Y:S05]  /*62d0*/  BSYNC B1 ;  /* 0x0000000000017941 */ /* 0x000fea0003800000 */
.L_x_222:
        /* <DEDUP_REMOVED lines=10> */
.L_x_225:
[----:B------:R-:W-:Y:S05]  /*6380*/  BSYNC B1 ;  /* 0x0000000000017941 */ /* 0x000fea0003800000 */
.L_x_224:
        /* <DEDUP_REMOVED lines=9> */
.L_x_227:
[----:B------:R-:W-:Y:S05]  /*6420*/  BSYNC B1 ;  /* 0x0000000000017941 */ /* 0x000fea0003800000 */
.L_x_226:
        /* <DEDUP_REMOVED lines=9> */
.L_x_229:
[----:B------:R-:W-:Y:S05]  /*64c0*/  BSYNC B1 ;  /* 0x0000000000017941 */ /* 0x000fea0003800000 */
.L_x_228:
        /* <DEDUP_REMOVED lines=10> */
.L_x_231:
[----:B------:R-:W-:Y:S05]  /*6570*/  BSYNC B1 ;  /* 0x0000000000017941 */ /* 0x000fea0003800000 */
.L_x_230:
        /* <DEDUP_REMOVED lines=10> */
.L_x_233:
[----:B------:R-:W-:Y:S05]  /*6620*/  BSYNC B1 ;  /* 0x0000000000017941 */ /* 0x000fea0003800000 */
.L_x_232:
        /* <DEDUP_REMOVED lines=9> */
.L_x_235:
[----:B------:R-:W-:Y:S05]  /*66c0*/  BSYNC B1 ;  /* 0x0000000000017941 */ /* 0x000fea0003800000 */
.L_x_234:
        /* <DEDUP_REMOVED lines=9> */
.L_x_237:
[----:B------:R-:W-:Y:S05]  /*6760*/  BSYNC B1 ;  /* 0x0000000000017941 */ /* 0x000fea0003800000 */
.L_x_236:
        /* <DEDUP_REMOVED lines=10> */
.L_x_239:
[----:B------:R-:W-:Y:S05]  /*6810*/  BSYNC B1 ;  /* 0x0000000000017941 */ /* 0x000fea0003800000 */
.L_x_238:
        /* <DEDUP_REMOVED lines=10> */
.L_x_241:
[----:B------:R-:W-:Y:S05]  /*68c0*/  BSYNC B1 ;  /* 0x0000000000017941 */ /* 0x000fea0003800000 */
.L_x_240:
        /* <DEDUP_REMOVED lines=9> */
.L_x_243:
[----:B------:R-:W-:Y:S05]  /*6960*/  BSYNC B1 ;  /* 0x0000000000017941 */ /* 0x000fea0003800000 */
.L_x_242:
        /* <DEDUP_REMOVED lines=9> */
.L_x_245:
[----:B------:R-:W-:Y:S05]  /*6a00*/  BSYNC B1 ;  /* 0x0000000000017941 */ /* 0x000fea0003800000 */
.L_x_244:
        /* <DEDUP_REMOVED lines=10> */
.L_x_247:
[----:B------:R-:W-:Y:S05]  /*6ab0*/  BSYNC B1 ;  /* 0x0000000000017941 */ /* 0x000fea0003800000 */
.L_x_246:
        /* <DEDUP_REMOVED lines=10> */
.L_x_249:
[----:B------:R-:W-:Y:S05]  /*6b60*/  BSYNC B1 ;  /* 0x0000000000017941 */ /* 0x000fea0003800000 */
.L_x_248:
        /* <DEDUP_REMOVED lines=9> */
.L_x_251:
[----:B------:R-:W-:Y:S05]  /*6c00*/  BSYNC B1 ;  /* 0x0000000000017941 */ /* 0x000fea0003800000 */
.L_x_250:
        /* <DEDUP_REMOVED lines=9> */
.L_x_253:
[----:B------:R-:W-:Y:S05]  /*6ca0*/  BSYNC B1 ;  /* 0x0000000000017941 */ /* 0x000fea0003800000 */
.L_x_252:
        /* <DEDUP_REMOVED lines=10> */
.L_x_255:
[----:B------:R-:W-:Y:S05]  /*6d50*/  BSYNC B1 ;  /* 0x0000000000017941 */ /* 0x000fea0003800000 */
.L_x_254:
        /* <DEDUP_REMOVED lines=10> */
.L_x_257:
[----:B------:R-:W-:Y:S05]  /*6e00*/  BSYNC B1 ;  /* 0x0000000000017941 */ /* 0x000fea0003800000 */
.L_x_256:
        /* <DEDUP_REMOVED lines=9> */
.L_x_259:
[----:B------:R-:W-:Y:S05]  /*6ea0*/  BSYNC B1 ;  /* 0x0000000000017941 */ /* 0x000fea0003800000 */
.L_x_258:
        /* <DEDUP_REMOVED lines=9> */
.L_x_261:
[----:B------:R-:W-:Y:S05]  /*6f40*/  BSYNC B1 ;  /* 0x0000000000017941 */ /* 0x000fea0003800000 */
.L_x_260:
        /* <DEDUP_REMOVED lines=10> */
.L_x_263:
[----:B------:R-:W-:Y:S05]  /*6ff0*/  BSYNC B1 ;  /* 0x0000000000017941 */ /* 0x000fea0003800000 */
.L_x_262:
        /* <DEDUP_REMOVED lines=10> */
.L_x_265:
[----:B------:R-:W-:Y:S05]  /*70a0*/  BSYNC B1 ;  /* 0x0000000000017941 */ /* 0x000fea0003800000 */
.L_x_264:
        /* <DEDUP_REMOVED lines=9> */
.L_x_267:
[----:B------:R-:W-:Y:S05]  /*7140*/  BSYNC B1 ;  /* 0x0000000000017941 */ /* 0x000fea0003800000 */
.L_x_266:
        /* <DEDUP_REMOVED lines=9> */
.L_x_269:
[----:B------:R-:W-:Y:S05]  /*71e0*/  BSYNC B1 ;  /* 0x0000000000017941 */ /* 0x000fea0003800000 */
.L_x_268:
        /* <DEDUP_REMOVED lines=10> */
.L_x_271:
[----:B------:R-:W-:Y:S05]  /*7290*/  BSYNC B1 ;  /* 0x0000000000017941 */ /* 0x000fea0003800000 */
.L_x_270:
        /* <DEDUP_REMOVED lines=10> */
.L_x_273:
[----:B------:R-:W-:Y:S05]  /*7340*/  BSYNC B1 ;  /* 0x0000000000017941 */ /* 0x000fea0003800000 */
.L_x_272:
        /* <DEDUP_REMOVED lines=9> */
.L_x_275:
[----:B------:R-:W-:Y:S05]  /*73e0*/  BSYNC B1 ;  /* 0x0000000000017941 */ /* 0x000fea0003800000 */
.L_x_274:
        /* <DEDUP_REMOVED lines=9> */
.L_x_277:
[----:B------:R-:W-:Y:S05]  /*7480*/  BSYNC B1 ;  /* 0x0000000000017941 */ /* 0x000fea0003800000 */
.L_x_276:
        /* <DEDUP_REMOVED lines=10> */
.L_x_279:
[----:B------:R-:W-:Y:S05]  /*7530*/  BSYNC B1 ;  /* 0x0000000000017941 */ /* 0x000fea0003800000 */
.L_x_278:
        /* <DEDUP_REMOVED lines=10> */
.L_x_281:
[----:B------:R-:W-:Y:S05]  /*75e0*/  BSYNC B1 ;  /* 0x0000000000017941 */ /* 0x000fea0003800000 */
.L_x_280:
[----:B-----5:R-:W-:Y:S01]  /*75f0*/  HADD2.F32 R3, -RZ, R24.H0_H0 ;  /* 0x20000018ff037230 */ /* 0x020fe20000004100 */
[----:B------:R-:W-:Y:S01]  /*7600*/  ISETP.GT.AND P1, PT, R0, 0x8, P1 ;  /* 0x000000080000780c */ /* 0x000fe20000f24270 */
[----:B------:R-:W-:Y:S03]  /*7610*/  BSSY B1, `(.L_x_282) ;  /* 0x0000007000017945 */ /* 0x000fe60003800000 */
[----:B01--4-:R-:W-:-:S04]  /*7620*/  FMUL R6, R3, R156 ;  /* 0x0000009c03067220 */ /* 0x013fc80000400000 */
[----:B------:R-:W-:-:S05]  /*7630*/  FFMA R6, R149, R155, R6 ;  /* 0x0000009b95067223 */ /* 0x000fca0000000006 */
[----:B------:R-:W-:-:S05]  /*7640*/  F2FP.F16.F32.PACK_AB R6, RZ, R6 ;  /* 0x00000006ff06723e */ /* 0x000fca00000000ff */
[----:B------:R0:W-:Y:S01]  /*7650*/  @P3 STG.E.U16 desc[UR36][R4.64+0x1f2], R6 ;  /* 0x0001f20604003986 */ /* 0x0001e2000c101524 */
[----:B------:R-:W-:Y:S05]  /*7660*/  @!P1 BRA `(.L_x_283) ;  /* 0x0000000000049947 */ /* 0x000fea0003800000 */
[----:B------:R1:W5:Y:S02]  /*7670*/  LDG.E.LTC128B.U16 R24, desc[UR36][R8.64+0x1f0] ;  /* 0x0001f02408187981 */ /* 0x000364000c1e1520 */
.L_x_283:
[----:B------:R-:W-:Y:S05]  /*7680*/  BSYNC B1 ;  /* 0x0000000000017941 */ /* 0x000fea0003800000 */
.L_x_282:
[----:B-----5:R-:W-:Y:S01]  /*7690*/  HADD2.F32 R3, -RZ, R24.H0_H0 ;  /* 0x20000018ff037230 */ /* 0x020fe20000004100 */
[----:B------:R-:W-:Y:S01]  /*76a0*/  ISETP.GT.AND P0, PT, R0, 0x8, P0 ;  /* 0x000000080000780c */ /* 0x000fe20000704270 */
[----:B0-----:R-:W-:Y:S01]  /*76b0*/  @P1 IMAD.MOV.U32 R4, RZ, RZ, R10 ;  /* 0x000000ffff041224 */ /* 0x001fe200078e000a */
[----:B------:R-:W-:Y:S01]  /*76c0*/  BSSY B1, `(.L_x_284) ;  /* 0x0000008000017945 */ /* 0x000fe20003800000 */
[----:B------:R-:W-:Y:S02]  /*76d0*/  @P1 IMAD.MOV.U32 R5, RZ, RZ, R11 ;  /* 0x000000ffff051224 */ /* 0x000fe400078e000b */
[----:B------:R-:W-:-:S04]  /*76e0*/  FMUL R3, R3, R156 ;  /* 0x0000009c03037220 */ /* 0x000fc80000400000 */
[----:B------:R-:W-:-:S05]  /*76f0*/  FFMA R3, R150, R155, R3 ;  /* 0x0000009b96037223 */ /* 0x000fca0000000003 */
[----:B------:R-:W-:-:S05]  /*7700*/  F2FP.F16.F32.PACK_AB R3, RZ, R3 ;  /* 0x00000003ff03723e */ /* 0x000fca00000000ff */
[----:B------:R0:W-:Y:S01]  /*7710*/  @P1 STG.E.U16 desc[UR36][R4.64+0x1f0], R3 ;  /* 0x0001f00304001986 */ /* 0x0001e2000c101524 */
[----:B------:R-:W-:Y:S05]  /*7720*/  @!P0 BRA `(.L_x_285) ;  /* 0x0000000000048947 */ /* 0x000fea0003800000 */
[----:B------:R4:W5:Y:S02]  /*7730*/  LDG.E.LTC128B.U16 R24, desc[UR36][R8.64+0x1f2] ;  /* 0x0001f22408187981 */ /* 0x000964000c1e1520 */
.L_x_285:
[----:B------:R-:W-:Y:S05]  /*7740*/  BSYNC B1 ;  /* 0x0000000000017941 */ /* 0x000fea0003800000 */
.L_x_284:
[----:B------:R-:W-:Y:S05]  /*7750*/  @!P0 BRA `(.L_x_286) ;  /* 0x0000002400308947 */ /* 0x000fea0003800000 */
[----:B0----5:R-:W-:-:S05]  /*7760*/  HADD2.F32 R3, -RZ, R24.H0_H0 ;  /* 0x20000018ff037230 */ /* 0x021fca0000004100 */
[----:B------:R-:W-:-:S04]  /*7770*/  FMUL R0, R3, R156 ;  /* 0x0000009c03007220 */ /* 0x000fc80000400000 */
[----:B------:R-:W-:-:S05]  /*7780*/  FFMA R0, R151, R155, R0 ;  /* 0x0000009b97007223 */ /* 0x000fca0000000000 */
[----:B------:R-:W-:-:S05]  /*7790*/  F2FP.F16.F32.PACK_AB R0, RZ, R0 ;  /* 0x00000000ff00723e */ /* 0x000fca00000000ff */
[----:B------:R0:W-:Y:S01]  /*77a0*/  STG.E.U16 desc[UR36][R10.64+0x1f2], R0 ;  /* 0x0001f2000a007986 */ /* 0x0001e2000c101524 */
[----:B------:R-:W-:Y:S05]  /*77b0*/  BRA `(.L_x_286) ;  /* 0x0000002400187947 */ /* 0x000fea0003800000 */
.L_x_33:
[----:B------:R-:W-:Y:S01]  /*77c0*/  ISETP.GT.AND P0, PT, R3, 0x1, PT ;  /* 0x000000010300780c */ /* 0x000fe20003f04270 */
[----:B------:R-:W-:Y:S01]  /*77d0*/  ULDC.64 UR4, c[0x0][0x5c0] ;  /* 0x0001700000047ab9 */ /* 0x000fe20000000a00 */
[-C--:B------:R-:W-:Y:S01]  /*77e0*/  FMUL R24, R24, R155.reuse ;  /* 0x0000009b18187220 */ /* 0x080fe20000400000 */
[-C--:B------:R-:W-:Y:S01]  /*77f0*/  FMUL R25, R25, R155.reuse ;  /* 0x0000009b19197220 */ /* 0x080fe20000400000 */
[----:B------:R-:W-:Y:S01]  /*7800*/  ISETP.GT.AND P3, PT, R0, RZ, P0 ;  /* 0x000000ff0000720c */ /* 0x000fe20000764270 */
[-C--:B------:R-:W-:Y:S01]  /*7810*/  FMUL R26, R26, R155.reuse ;  /* 0x0000009b1a1a7220 */ /* 0x080fe20000400000 */
[----:B------:R-:W-:Y:S01]  /*7820*/  LEA R4, P4, R160, UR4, 0x1 ;  /* 0x00000004a0047c11 */ /* 0x000fe2000f8808ff */
[-C--:B------:R-:W-:Y:S01]  /*7830*/  FMUL R27, R27, R155.reuse ;  /* 0x0000009b1b1b7220 */ /* 0x080fe20000400000 */
[----:B------:R-:W-:Y:S01]  /*7840*/  F2FP.F16.F32.PACK_AB R24, RZ, R24 ;  /* 0x00000018ff18723e */ /* 0x000fe200000000ff */
[-C--:B------:R-:W-:Y:S01]  /*7850*/  FMUL R28, R28, R155.reuse ;  /* 0x0000009b1c1c7220 */ /* 0x080fe20000400000 */
[----:B------:R-:W-:Y:S01]  /*7860*/  LEA.HI.X R5, R160, UR5, R153, 0x1, P4 ;  /* 0x00000005a0057c11 */ /* 0x000fe2000a0f0c99 */
[----:B------:R-:W-:Y:S01]  /*7870*/  FMUL R29, R29, R155 ;  /* 0x0000009b1d1d7220 */ /* 0x000fe20000400000 */
[----:B------:R-:W-:Y:S01]  /*7880*/  F2FP.F16.F32.PACK_AB R25, RZ, R25 ;  /* 0x00000019ff19723e */ /* 0x000fe200000000ff */
[-C--:B------:R-:W-:Y:S01]  /*7890*/  FMUL R30, R30, R155.reuse ;  /* 0x0000009b1e1e7220 */ /* 0x080fe20000400000 */
[----:B------:R-:W-:Y:S01]  /*78a0*/  SHF.L.U64.HI R11, R10, 0x4, R11 ;  /* 0x000000040a0b7819 */ /* 0x000fe2000001020b */
[----:B------:R-:W-:Y:S01]  /*78b0*/  @P1 STG.E.U16 desc[UR36][R4.64], R24 ;  /* 0x0000001804001986 */ /* 0x000fe2000c101524 */
[----:B------:R-:W-:Y:S01]  /*78c0*/  ISETP.GT.AND P1, PT, R3, 0x8, PT ;  /* 0x000000080300780c */ /* 0x000fe20003f24270 */
[-C--:B------:R-:W-:Y:S01]  /*78d0*/  FMUL R31, R31, R155.reuse ;  /* 0x0000009b1f1f7220 */ /* 0x080fe20000400000 */
[----:B------:R-:W-:Y:S01]  /*78e0*/  ISETP.GT.AND P4, PT, R0, 0x8, P0 ;  /* 0x000000080000780c */ /* 0x000fe20000784270 */
[----:B------:R-:W-:Y:S01]  /*78f0*/  @P3 STG.E.U16 desc[UR36][R4.64+0x2], R25 ;  /* 0x0000021904003986 */ /* 0x000fe2000c101524 */
[----:B------:R-:W-:Y:S01]  /*7900*/  LEA R6, P3, R10, R4, 0x4 ;  /* 0x000000040a067211 */ /* 0x000fe200078620ff */
[-C--:B------:R-:W-:Y:S01]  /*7910*/  FMUL R32, R32, R155.reuse ;  /* 0x0000009b20207220 */ /* 0x080fe20000400000 */
[C---:B------:R-:W-:Y:S01]  /*7920*/  ISETP.GT.AND P2, PT, R0.reuse, 0x8, P2 ;  /* 0x000000080000780c */ /* 0x040fe20001744270 */
[-C--:B------:R-:W-:Y:S01]  /*7930*/  FMUL R33, R33, R155.reuse ;  /* 0x0000009b21217220 */ /* 0x080fe20000400000 */
[----:B------:R-:W-:Y:S01]  /*7940*/  ISETP.GT.AND P0, PT, R3, 0x9, PT ;  /* 0x000000090300780c */ /* 0x000fe20003f04270 */
[----:B------:R-:W-:Y:S01]  /*7950*/  IMAD.X R7, R11, 0x1, R5, P3 ;  /* 0x000000010b077824 */ /* 0x000fe200018e0605 */
[----:B------:R-:W-:Y:S01]  /*7960*/  ISETP.GT.AND P5, PT, R0, RZ, P1 ;  /* 0x000000ff0000720c */ /* 0x000fe20000fa4270 */
[-C--:B------:R-:W-:Y:S01]  /*7970*/  FMUL R34, R34, R155.reuse ;  /* 0x0000009b22227220 */ /* 0x080fe20000400000 */
[----:B------:R-:W-:Y:S01]  /*7980*/  ISETP.GT.AND P3, PT, R0, RZ, P0 ;  /* 0x000000ff0000720c */ /* 0x000fe20000764270 */
[-C--:B------:R-:W-:Y:S01]  /*7990*/  FMUL R35, R35, R155.reuse ;  /* 0x0000009b23237220 */ /* 0x080fe20000400000 */
[----:B------:R-:W-:Y:S01]  /*79a0*/  F2FP.F16.F32.PACK_AB R26, RZ, R26 ;  /* 0x0000001aff1a723e */ /* 0x000fe200000000ff */
[----:B------:R-:W-:Y:S01]  /*79b0*/  FMUL R36, R36, R155 ;  /* 0x0000009b24247220 */ /* 0x000fe20000400000 */
[----:B------:R-:W-:Y:S01]  /*79c0*/  F2FP.F16.F32.PACK_AB R27, RZ, R27 ;  /* 0x0000001bff1b723e */ /* 0x000fe200000000ff */
[----:B------:R-:W-:Y:S01]  /*79d0*/  FMUL R37, R37, R155 ;  /* 0x0000009b25257220 */ /* 0x000fe20000400000 */
[----:B------:R-:W-:Y:S01]  /*79e0*/  F2FP.F16.F32.PACK_AB R28, RZ, R28 ;  /* 0x0000001cff1c723e */ /* 0x000fe200000000ff */
[----:B------:R-:W-:Y:S01]  /*79f0*/  @P2 STG.E.U16 desc[UR36][R6.64], R26 ;  /* 0x0000001a06002986 */ /* 0x000fe2000c101524 */
[----:B------:R-:W-:Y:S01]  /*7a00*/  F2FP.F16.F32.PACK_AB R29, RZ, R29 ;  /* 0x0000001dff1d723e */ /* 0x000fe200000000ff */
[-C--:B------:R-:W-:Y:S01]  /*7a10*/  FMUL R38, R38, R155.reuse ;  /* 0x0000009b26267220 */ /* 0x080fe20000400000 */
[C---:B------:R-:W-:Y:S01]  /*7a20*/  ISETP.GT.AND P2, PT, R0.reuse, 0x8, P1 ;  /* 0x000000080000780c */ /* 0x040fe20000f44270 */
[----:B------:R-:W-:Y:S01]  /*7a30*/  @P4 STG.E.U16 desc[UR36][R6.64+0x2], R27 ;  /* 0x0000021b06004986 */ /* 0x000fe2000c101524 */
[----:B------:R-:W-:Y:S01]  /*7a40*/  ISETP.GT.AND P1, PT, R3, 0x10, PT ;  /* 0x000000100300780c */ /* 0x000fe20003f24270 */
[-C--:B------:R-:W-:Y:S01]  /*7a50*/  FMUL R39, R39, R155.reuse ;  /* 0x0000009b27277220 */ /* 0x080fe20000400000 */
[----:B------:R-:W-:Y:S01]  /*7a60*/  F2FP.F16.F32.PACK_AB R30, RZ, R30 ;  /* 0x0000001eff1e723e */ /* 0x000fe200000000ff */
[----:B------:R-:W-:Y:S01]  /*7a70*/  @P5 STG.E.U16 desc[UR36][R4.64+0x10], R28 ;  /* 0x0000101c04005986 */ /* 0x000fe2000c101524 */
[----:B------:R-:W-:Y:S01]  /*7a80*/  ISETP.GT.AND P4, PT, R0, RZ, P1 ;  /* 0x000000ff0000720c */ /* 0x000fe20000f84270 */
[----:B------:R-:W-:Y:S01]  /*7a90*/  FMUL R40, R40, R155 ;  /* 0x0000009b28287220 */ /* 0x000fe20000400000 */
[----:B------:R-:W-:Y:S01]  /*7aa0*/  F2FP.F16.F32.PACK_AB R31, RZ, R31 ;  /* 0x0000001fff1f723e */ /* 0x000fe200000000ff */
[----:B------:R-:W-:Y:S01]  /*7ab0*/  @P3 STG.E.U16 desc[UR36][R4.64+0x12], R29 ;  /* 0x0000121d04003986 */ /* 0x000fe2000c101524 */
[----:B------:R-:W-:Y:S01]  /*7ac0*/  ISETP.GT.AND P3, PT, R0, 0x8, P0 ;  /* 0x000000080000780c */ /* 0x000fe20000764270 */
[-C--:B------:R-:W-:Y:S01]  /*7ad0*/  FMUL R41, R41, R155.reuse ;  /* 0x0000009b29297220 */ /* 0x080fe20000400000 */
[----:B------:R-:W-:Y:S01]  /*7ae0*/  ISETP.GT.AND P0, PT, R3, 0x11, PT ;  /* 0x000000110300780c */ /* 0x000fe20003f04270 */
[----:B------:R-:W-:Y:S01]  /*7af0*/  @P2 STG.E.U16 desc[UR36][R6.64+0x10], R30 ;  /* 0x0000101e06002986 */ /* 0x000fe2000c101524 */
[----:B------:R-:W-:Y:S01]  /*7b00*/  F2FP.F16.F32.PACK_AB R32, RZ, R32 ;  /* 0x00000020ff20723e */ /* 0x000fe200000000ff */
[-C--:B------:R-:W-:Y:S01]  /*7b10*/  FMUL R42, R42, R155.reuse ;  /* 0x0000009b2a2a7220 */ /* 0x080fe20000400000 */
[C---:B------:R-:W-:Y:S01]  /*7b20*/  ISETP.GT.AND P5, PT, R0.reuse, RZ, P0 ;  /* 0x000000ff0000720c */ /* 0x040fe200007a4270 */
[-C--:B------:R-:W-:Y:S01]  /*7b30*/  FMUL R43, R43, R155.reuse ;  /* 0x0000009b2b2b7220 */ /* 0x080fe20000400000 */
[----:B------:R-:W-:Y:S01]  /*7b40*/  ISETP.GT.AND P2, PT, R0, 0x8, P1 ;  /* 0x000000080000780c */ /* 0x000fe20000f44270 */
[-C--:B------:R-:W-:Y:S01]  /*7b50*/  FMUL R44, R44, R155.reuse ;  /* 0x0000009b2c2c7220 */ /* 0x080fe20000400000 */
[----:B------:R-:W-:Y:S01]  /*7b60*/  ISETP.GT.AND P1, PT, R3, 0x18, PT ;  /* 0x000000180300780c */ /* 0x000fe20003f24270 */
[----:B------:R-:W-:Y:S01]  /*7b70*/  FMUL R45, R45, R155 ;  /* 0x0000009b2d2d7220 */ /* 0x000fe20000400000 */
[----:B------:R-:W-:Y:S01]  /*7b80*/  F2FP.F16.F32.PACK_AB R33, RZ, R33 ;  /* 0x00000021ff21723e */ /* 0x000fe200000000ff */
[----:B------:R-:W-:Y:S01]  /*7b90*/  @P3 STG.E.U16 desc[UR36][R6.64+0x12], R31 ;  /* 0x0000121f06003986 */ /* 0x000fe2000c101524 */
[----:B------:R-:W-:Y:S01]  /*7ba0*/  ISETP.GT.AND P3, PT, R0, 0x8, P0 ;  /* 0x000000080000780c */ /* 0x000fe20000764270 */
[-C--:B------:R-:W-:Y:S01]  /*7bb0*/  FMUL R46, R46, R155.reuse ;  /* 0x0000009b2e2e7220 */ /* 0x080fe20000400000 */
[----:B------:R-:W-:Y:S01]  /*7bc0*/  ISETP.GT.AND P0, PT, R3, 0x19, PT ;  /* 0x000000190300780c */ /* 0x000fe20003f04270 */
[----:B------:R-:W-:Y:S01]  /*7bd0*/  @P4 STG.E.U16 desc[UR36][R4.64+0x20], R32 ;  /* 0x0000202004004986 */ /* 0x000fe2000c101524 */
[C---:B------:R-:W-:Y:S01]  /*7be0*/  ISETP.GT.AND P4, PT, R0.reuse, RZ, P1 ;  /* 0x000000ff0000720c */ /* 0x040fe20000f84270 */
[-C--:B------:R-:W-:Y:S01]  /*7bf0*/  FMUL R47, R47, R155.reuse ;  /* 0x0000009b2f2f7220 */ /* 0x080fe20000400000 */
[----:B------:R-:W-:Y:S01]  /*7c00*/  F2FP.F16.F32.PACK_AB R34, RZ, R34 ;  /* 0x00000022ff22723e */ /* 0x000fe200000000ff */
[----:B------:R-:W-:Y:S01]  /*7c10*/  @P5 STG.E.U16 desc[UR36][R4.64+0x22], R33 ;  /* 0x0000222104005986 */ /* 0x000fe2000c101524 */
[----:B------:R-:W-:Y:S01]  /*7c20*/  ISETP.GT.AND P5, PT, R0, RZ, P0 ;  /* 0x000000ff0000720c */ /* 0x000fe200007a4270 */
[----:B------:R-:W-:Y:S01]  /*7c30*/  FMUL R48, R48, R155 ;  /* 0x0000009b30307220 */ /* 0x000fe20000400000 */
[----:B------:R-:W-:Y:S01]  /*7c40*/  F2FP.F16.F32.PACK_AB R35, RZ, R35 ;  /* 0x00000023ff23723e */ /* 0x000fe200000000ff */
[----:B------:R-:W-:Y:S01]  /*7c50*/  @P2 STG.E.U16 desc[UR36][R6.64+0x20], R34 ;  /* 0x0000202206002986 */ /* 0x000fe2000c101524 */
[----:B------:R-:W-:Y:S01]  /*7c60*/  F2FP.F16.F32.PACK_AB R36, RZ, R36 ;  /* 0x00000024ff24723e */ /* 0x000fe200000000ff */
[-C--:B------:R-:W-:Y:S01]  /*7c70*/  FMUL R49, R49, R155.reuse ;  /* 0x0000009b31317220 */ /* 0x080fe20000400000 */
[----:B------:R-:W-:Y:S01]  /*7c80*/  ISETP.GT.AND P2, PT, R0, 0x8, P1 ;  /* 0x000000080000780c */ /* 0x000fe20000f44270 */
[----:B------:R-:W-:Y:S01]  /*7c90*/  @P3 STG.E.U16 desc[UR36][R6.64+0x22], R35 ;  /* 0x0000222306003986 */ /* 0x000fe2000c101524 */
[----:B------:R-:W-:Y:S01]  /*7ca0*/  ISETP.GT.AND P1, PT, R3, 0x20, PT ;  /* 0x000000200300780c */ /* 0x000fe20003f24270 */
[----:B------:R-:W-:Y:S01]  /*7cb0*/  FMUL R50, R50, R155 ;  /* 0x0000009b32327220 */ /* 0x000fe20000400000 */
[----:B------:R-:W-:Y:S01]  /*7cc0*/  F2FP.F16.F32.PACK_AB R37, RZ, R37 ;  /* 0x00000025ff25723e */ /* 0x000fe200000000ff */
[----:B------:R-:W-:Y:S01]  /*7cd0*/  @P4 STG.E.U16 desc[UR36][R4.64+0x30], R36 ;  /* 0x0000302404004986 */ /* 0x000fe2000c101524 */
[C---:B------:R-:W-:Y:S01]  /*7ce0*/  ISETP.GT.AND P3, PT, R0.reuse, 0x8, P0 ;  /* 0x000000080000780c */ /* 0x040fe20000764270 */
[-C--:B------:R-:W-:Y:S01]  /*7cf0*/  FMUL R51, R51, R155.reuse ;  /* 0x0000009b33337220 */ /* 0x080fe20000400000 */
[----:B------:R-:W-:Y:S01]  /*7d00*/  ISETP.GT.AND P0, PT, R3, 0x21, PT ;  /* 0x000000210300780c */ /* 0x000fe20003f04270 */
[----:B------:R-:W-:Y:S01]  /*7d10*/  @P5 STG.E.U16 desc[UR36][R4.64+0x32], R37 ;  /* 0x0000322504005986 */ /* 0x000fe2000c101524 */
[----:B------:R-:W-:Y:S01]  /*7d20*/  ISETP.GT.AND P4, PT, R0, RZ, P1 ;  /* 0x000000ff0000720c */ /* 0x000fe20000f84270 */
[-C--:B------:R-:W-:Y:S01]  /*7d30*/  FMUL R52, R52, R155.reuse ;  /* 0x0000009b34347220 */ /* 0x080fe20000400000 */
[----:B------:R-:W-:Y:S01]  /*7d40*/  F2FP.F16.F32.PACK_AB R38, RZ, R38 ;  /* 0x00000026ff26723e */ /* 0x000fe200000000ff */
[-C--:B------:R-:W-:Y:S01]  /*7d50*/  FMUL R53, R53, R155.reuse ;  /* 0x0000009b35357220 */ /* 0x080fe20000400000 */
        /* <DEDUP_REMOVED lines=325> */
[----:B------:R-:W-:Y:S01]  /*91b0*/  FMUL R151, R151, R155 ;  /* 0x0000009b97977220 */ /* 0x000fe20000400000 */
[----:B------:R-:W-:Y:S01]  /*91c0*/  ISETP.GT.AND P2, PT, R0, 0x8, P1 ;  /* 0x000000080000780c */ /* 0x000fe20000f44270 */
[----:B------:R-:W-:Y:S01]  /*91d0*/  @P3 STG.E.U16 desc[UR36][R6.64+0x132], R103 ;  /* 0x0001326706003986 */ /* 0x000fe2000c101524 */
[----:B------:R-:W-:-:S02]  /*91e0*/  ISETP.GT.AND P1, PT, R3, 0xa8, PT ;  /* 0x000000a80300780c */ /* 0x000fc40003f24270 */
[----:B------:R-:W-:Y:S01]  /*91f0*/  F2FP.F16.F32.PACK_AB R105, RZ, R105 ;  /* 0x00000069ff69723e */ /* 0x000fe200000000ff */
[----:B------:R-:W-:Y:S01]  /*9200*/  @P4 STG.E.U16 desc[UR36][R4.64+0x140], R104 ;  /* 0x0001406804004986 */ /* 0x000fe2000c101524 */
[C---:B------:R-:W-:Y:S02]  /*9210*/  ISETP.GT.AND P3, PT, R0.reuse, 0x8, P0 ;  /* 0x000000080000780c */ /* 0x040fe40000764270 */
[----:B------:R-:W-:Y:S01]  /*9220*/  ISETP.GT.AND P0, PT, R3, 0xa9, PT ;  /* 0x000000a90300780c */ /* 0x000fe20003f04270 */
[----:B------:R-:W-:Y:S01]  /*9230*/  @P5 STG.E.U16 desc[UR36][R4.64+0x142], R105 ;  /* 0x0001426904005986 */ /* 0x000fe2000c101524 */
[C---:B------:R-:W-:Y:S02]  /*9240*/  ISETP.GT.AND P4, PT, R0.reuse, RZ, P1 ;  /* 0x000000ff0000720c */ /* 0x040fe40000f84270 */
[----:B------:R-:W-:Y:S02]  /*9250*/  F2FP.F16.F32.PACK_AB R106, RZ, R106 ;  /* 0x0000006aff6a723e */ /* 0x000fe400000000ff */
[----:B------:R-:W-:-:S02]  /*9260*/  ISETP.GT.AND P5, PT, R0, RZ, P0 ;  /* 0x000000ff0000720c */ /* 0x000fc400007a4270 */
[----:B------:R-:W-:Y:S01]  /*9270*/  F2FP.F16.F32.PACK_AB R107, RZ, R107 ;  /* 0x0000006bff6b723e */ /* 0x000fe200000000ff */
[----:B------:R-:W-:Y:S01]  /*9280*/  @P2 STG.E.U16 desc[UR36][R6.64+0x140], R106 ;  /* 0x0001406a06002986 */ /* 0x000fe2000c101524 */
[----:B------:R-:W-:Y:S02]  /*9290*/  F2FP.F16.F32.PACK_AB R108, RZ, R108 ;  /* 0x0000006cff6c723e */ /* 0x000fe400000000ff */
[C---:B------:R-:W-:Y:S01]  /*92a0*/  ISETP.GT.AND P2, PT, R0.reuse, 0x8, P1 ;  /* 0x000000080000780c */ /* 0x040fe20000f44270 */
[----:B------:R-:W-:Y:S01]  /*92b0*/  @P3 STG.E.U16 desc[UR36][R6.64+0x142], R107 ;  /* 0x0001426b06003986 */ /* 0x000fe2000c101524 */
[----:B------:R-:W-:Y:S02]  /*92c0*/  ISETP.GT.AND P1, PT, R3, 0xb0, PT ;  /* 0x000000b00300780c */ /* 0x000fe40003f24270 */
[----:B------:R-:W-:Y:S01]  /*92d0*/  F2FP.F16.F32.PACK_AB R109, RZ, R109 ;  /* 0x0000006dff6d723e */ /* 0x000fe200000000ff */
[----:B------:R-:W-:Y:S01]  /*92e0*/  @P4 STG.E.U16 desc[UR36][R4.64+0x150], R108 ;  /* 0x0001506c04004986 */ /* 0x000fe2000c101524 */
[----:B------:R-:W-:-:S02]  /*92f0*/  ISETP.GT.AND P3, PT, R0, 0x8, P0 ;  /* 0x000000080000780c */ /* 0x000fc40000764270 */
[----:B------:R-:W-:Y:S01]  /*9300*/  ISETP.GT.AND P0, PT, R3, 0xb1, PT ;  /* 0x000000b10300780c */ /* 0x000fe20003f04270 */
[----:B------:R-:W-:Y:S01]  /*9310*/  @P5 STG.E.U16 desc[UR36][R4.64+0x152], R109 ;  /* 0x0001526d04005986 */ /* 0x000fe2000c101524 */
[C---:B------:R-:W-:Y:S02]  /*9320*/  ISETP.GT.AND P4, PT, R0.reuse, RZ, P1 ;  /* 0x000000ff0000720c */ /* 0x040fe40000f84270 */
[----:B------:R-:W-:Y:S02]  /*9330*/  F2FP.F16.F32.PACK_AB R110, RZ, R110 ;  /* 0x0000006eff6e723e */ /* 0x000fe400000000ff */
[----:B------:R-:W-:Y:S02]  /*9340*/  ISETP.GT.AND P5, PT, R0, RZ, P0 ;  /* 0x000000ff0000720c */ /* 0x000fe400007a4270 */
[----:B------:R-:W-:Y:S01]  /*9350*/  F2FP.F16.F32.PACK_AB R111, RZ, R111 ;  /* 0x0000006fff6f723e */ /* 0x000fe200000000ff */
[----:B------:R-:W-:Y:S01]  /*9360*/  @P2 STG.E.U16 desc[UR36][R6.64+0x150], R110 ;  /* 0x0001506e06002986 */ /* 0x000fe2000c101524 */
[----:B------:R-:W-:-:S02]  /*9370*/  F2FP.F16.F32.PACK_AB R112, RZ, R112 ;  /* 0x00000070ff70723e */ /* 0x000fc400000000ff */
[C---:B------:R-:W-:Y:S01]  /*9380*/  ISETP.GT.AND P2, PT, R0.reuse, 0x8, P1 ;  /* 0x000000080000780c */ /* 0x040fe20000f44270 */
[----:B------:R-:W-:Y:S01]  /*9390*/  @P3 STG.E.U16 desc[UR36][R6.64+0x152], R111 ;  /* 0x0001526f06003986 */ /* 0x000fe2000c101524 */
[C---:B------:R-:W-:Y:S02]  /*93a0*/  ISETP.GT.AND P1, PT, R3.reuse, 0xb8, PT ;  /* 0x000000b80300780c */ /* 0x040fe40003f24270 */
[----:B------:R-:W-:Y:S01]  /*93b0*/  F2FP.F16.F32.PACK_AB R113, RZ, R113 ;  /* 0x00000071ff71723e */ /* 0x000fe200000000ff */
[----:B------:R-:W-:Y:S01]  /*93c0*/  @P4 STG.E.U16 desc[UR36][R4.64+0x160], R112 ;  /* 0x0001607004004986 */ /* 0x000fe2000c101524 */
[C---:B------:R-:W-:Y:S02]  /*93d0*/  ISETP.GT.AND P3, PT, R0.reuse, 0x8, P0 ;  /* 0x000000080000780c */ /* 0x040fe40000764270 */
[----:B------:R-:W-:Y:S01]  /*93e0*/  ISETP.GT.AND P0, PT, R3, 0xb9, PT ;  /* 0x000000b90300780c */ /* 0x000fe20003f04270 */
[----:B------:R-:W-:Y:S01]  /*93f0*/  @P5 STG.E.U16 desc[UR36][R4.64+0x162], R113 ;  /* 0x0001627104005986 */ /* 0x000fe2000c101524 */
[----:B------:R-:W-:-:S02]  /*9400*/  ISETP.GT.AND P4, PT, R0, RZ, P1 ;  /* 0x000000ff0000720c */ /* 0x000fc40000f84270 */
[----:B------:R-:W-:Y:S02]  /*9410*/  F2FP.F16.F32.PACK_AB R114, RZ, R114 ;  /* 0x00000072ff72723e */ /* 0x000fe400000000ff */
[C---:B------:R-:W-:Y:S02]  /*9420*/  ISETP.GT.AND P5, PT, R0.reuse, RZ, P0 ;  /* 0x000000ff0000720c */ /* 0x040fe400007a4270 */
[----:B------:R-:W-:Y:S01]  /*9430*/  F2FP.F16.F32.PACK_AB R115, RZ, R115 ;  /* 0x00000073ff73723e */ /* 0x000fe200000000ff */
[----:B------:R-:W-:Y:S01]  /*9440*/  @P2 STG.E.U16 desc[UR36][R6.64+0x160], R114 ;  /* 0x0001607206002986 */ /* 0x000fe2000c101524 */
[----:B------:R-:W-:Y:S02]  /*9450*/  F2FP.F16.F32.PACK_AB R116, RZ, R116 ;  /* 0x00000074ff74723e */ /* 0x000fe400000000ff */
        /* <DEDUP_REMOVED lines=65> */
[----:B------:R-:W-:Y:S02]  /*9870*/  ISETP.GT.AND P5, PT, R0, RZ, P0 ;  /* 0x000000ff0000720c */ /* 0x000fe400007a4270 */
[----:B------:R-:W-:Y:S02]  /*9880*/  F2FP.F16.F32.PACK_AB R134, RZ, R134 ;  /* 0x00000086ff86723e */ /* 0x000fe400000000ff */
[----:B------:R-:W-:Y:S02]  /*9890*/  F2FP.F16.F32.PACK_AB R135, RZ, R135 ;  /* 0x00000087ff87723e */ /* 0x000fe400000000ff */
[----:B------:R-:W-:Y:S01]  /*98a0*/  F2FP.F16.F32.PACK_AB R136, RZ, R136 ;  /* 0x00000088ff88723e */ /* 0x000fe200000000ff */
[----:B------:R-:W-:Y:S01]  /*98b0*/  @P2 STG.E.U16 desc[UR36][R6.64+0x1b0], R134 ;  /* 0x0001b08606002986 */ /* 0x000fe2000c101524 */
[----:B------:R-:W-:-:S02]  /*98c0*/  F2FP.F16.F32.PACK_AB R137, RZ, R137 ;  /* 0x00000089ff89723e */ /* 0x000fc400000000ff */
[C---:B------:R-:W-:Y:S01]  /*98d0*/  ISETP.GT.AND P1, PT, R0.reuse, 0x8, P1 ;  /* 0x000000080000780c */ /* 0x040fe20000f24270 */
[----:B------:R-:W-:Y:S01]  /*98e0*/  @P3 STG.E.U16 desc[UR36][R6.64+0x1b2], R135 ;  /* 0x0001b28706003986 */ /* 0x000fe2000c101524 */
[C---:B------:R-:W-:Y:S02]  /*98f0*/  ISETP.GT.AND P2, PT, R0.reuse, 0x8, P0 ;  /* 0x000000080000780c */ /* 0x040fe40000744270 */
[C---:B------:R-:W-:Y:S01]  /*9900*/  ISETP.GT.AND P0, PT, R3.reuse, 0xe9, PT ;  /* 0x000000e90300780c */ /* 0x040fe20003f04270 */
[----:B------:R-:W-:Y:S01]  /*9910*/  @P4 STG.E.U16 desc[UR36][R4.64+0x1c0], R136 ;  /* 0x0001c08804004986 */ /* 0x000fe2000c101524 */
[----:B------:R-:W-:Y:S02]  /*9920*/  ISETP.GT.AND P4, PT, R3, 0xe8, PT ;  /* 0x000000e80300780c */ /* 0x000fe40003f84270 */
[----:B------:R-:W-:Y:S01]  /*9930*/  F2FP.F16.F32.PACK_AB R138, RZ, R138 ;  /* 0x0000008aff8a723e */ /* 0x000fe200000000ff */
[----:B------:R-:W-:Y:S01]  /*9940*/  @P5 STG.E.U16 desc[UR36][R4.64+0x1c2], R137 ;  /* 0x0001c28904005986 */ /* 0x000fe2000c101524 */
[----:B------:R-:W-:-:S02]  /*9950*/  ISETP.GT.AND P5, PT, R0, RZ, P4 ;  /* 0x000000ff0000720c */ /* 0x000fc400027a4270 */
[----:B------:R-:W-:Y:S01]  /*9960*/  F2FP.F16.F32.PACK_AB R139, RZ, R139 ;  /* 0x0000008bff8b723e */ /* 0x000fe200000000ff */
[----:B------:R-:W-:Y:S01]  /*9970*/  @P1 STG.E.U16 desc[UR36][R6.64+0x1c0], R138 ;  /* 0x0001c08a06001986 */ /* 0x000fe2000c101524 */
[----:B------:R-:W-:Y:S02]  /*9980*/  F2FP.F16.F32.PACK_AB R140, RZ, R140 ;  /* 0x0000008cff8c723e */ /* 0x000fe400000000ff */
[C---:B------:R-:W-:Y:S01]  /*9990*/  ISETP.GT.AND P3, PT, R0.reuse, RZ, P0 ;  /* 0x000000ff0000720c */ /* 0x040fe20000764270 */
[----:B------:R-:W-:Y:S01]  /*99a0*/  @P2 STG.E.U16 desc[UR36][R6.64+0x1c2], R139 ;  /* 0x0001c28b06002986 */ /* 0x000fe2000c101524 */
[C---:B------:R-:W-:Y:S02]  /*99b0*/  ISETP.GT.AND P4, PT, R0.reuse, 0x8, P4 ;  /* 0x000000080000780c */ /* 0x040fe40002784270 */
[----:B------:R-:W-:Y:S02]  /*99c0*/  F2FP.F16.F32.PACK_AB R141, RZ, R141 ;  /* 0x0000008dff8d723e */ /* 0x000fe400000000ff */
[----:B------:R-:W-:Y:S01]  /*99d0*/  F2FP.F16.F32.PACK_AB R142, RZ, R142 ;  /* 0x0000008eff8e723e */ /* 0x000fe200000000ff */
[----:B------:R-:W-:Y:S01]  /*99e0*/  @P5 STG.E.U16 desc[UR36][R4.64+0x1d0], R140 ;  /* 0x0001d08c04005986 */ /* 0x000fe2000c101524 */
[----:B------:R-:W-:-:S02]  /*99f0*/  ISETP.GT.AND P5, PT, R0, 0x8, P0 ;  /* 0x000000080000780c */ /* 0x000fc400007a4270 */
[----:B------:R-:W-:Y:S02]  /*9a00*/  F2FP.F16.F32.PACK_AB R143, RZ, R143 ;  /* 0x0000008fff8f723e */ /* 0x000fe400000000ff */
[C---:B------:R-:W-:Y:S01]  /*9a10*/  ISETP.GT.AND P0, PT, R3.reuse, 0xf1, PT ;  /* 0x000000f10300780c */ /* 0x040fe20003f04270 */
[----:B------:R-:W-:Y:S01]  /*9a20*/  @P3 STG.E.U16 desc[UR36][R4.64+0x1d2], R141 ;  /* 0x0001d28d04003986 */ /* 0x000fe2000c101524 */
[----:B------:R-:W-:Y:S02]  /*9a30*/  ISETP.GT.AND P3, PT, R3, 0xf0, PT ;  /* 0x000000f00300780c */ /* 0x000fe40003f64270 */
[----:B------:R-:W-:Y:S01]  /*9a40*/  F2FP.F16.F32.PACK_AB R144, RZ, R144 ;  /* 0x00000090ff90723e */ /* 0x000fe200000000ff */
[----:B------:R-:W-:Y:S01]  /*9a50*/  @P4 STG.E.U16 desc[UR36][R6.64+0x1d0], R142 ;  /* 0x0001d08e06004986 */ /* 0x000fe2000c101524 */
[C---:B------:R-:W-:Y:S02]  /*9a60*/  ISETP.GT.AND P4, PT, R0.reuse, RZ, P3 ;  /* 0x000000ff0000720c */ /* 0x040fe40001f84270 */
[----:B------:R-:W-:Y:S01]  /*9a70*/  F2FP.F16.F32.PACK_AB R145, RZ, R145 ;  /* 0x00000091ff91723e */ /* 0x000fe200000000ff */
[----:B------:R-:W-:Y:S01]  /*9a80*/  @P5 STG.E.U16 desc[UR36][R6.64+0x1d2], R143 ;  /* 0x0001d28f06005986 */ /* 0x000fe2000c101524 */
[----:B------:R-:W-:-:S02]  /*9a90*/  ISETP.GT.AND P5, PT, R0, RZ, P0 ;  /* 0x000000ff0000720c */ /* 0x000fc400007a4270 */
[C---:B------:R-:W-:Y:S02]  /*9aa0*/  ISETP.GT.AND P2, PT, R3.reuse, 0xf8, PT ;  /* 0x000000f80300780c */ /* 0x040fe40003f44270 */
[----:B------:R-:W-:Y:S02]  /*9ab0*/  ISETP.GT.AND P1, PT, R3, 0xf9, PT ;  /* 0x000000f90300780c */ /* 0x000fe40003f24270 */
[C---:B------:R-:W-:Y:S02]  /*9ac0*/  ISETP.GT.AND P3, PT, R0.reuse, 0x8, P3 ;  /* 0x000000080000780c */ /* 0x040fe40001f64270 */
[C---:B------:R-:W-:Y:S01]  /*9ad0*/  ISETP.GT.AND P0, PT, R0.reuse, 0x8, P0 ;  /* 0x000000080000780c */ /* 0x040fe20000704270 */
[----:B------:R-:W-:Y:S01]  /*9ae0*/  @P4 STG.E.U16 desc[UR36][R4.64+0x1e0], R144 ;  /* 0x0001e09004004986 */ /* 0x000fe2000c101524 */
[C---:B------:R-:W-:Y:S02]  /*9af0*/  ISETP.GT.AND P4, PT, R0.reuse, RZ, P1 ;  /* 0x000000ff0000720c */ /* 0x040fe40000f84270 */
[----:B------:R-:W-:Y:S01]  /*9b00*/  F2FP.F16.F32.PACK_AB R146, RZ, R146 ;  /* 0x00000092ff92723e */ /* 0x000fe200000000ff */
[----:B------:R-:W-:Y:S01]  /*9b10*/  @P5 STG.E.U16 desc[UR36][R4.64+0x1e2], R145 ;  /* 0x0001e29104005986 */ /* 0x000fe2000c101524 */
[----:B------:R-:W-:-:S02]  /*9b20*/  ISETP.GT.AND P5, PT, R0, RZ, P2 ;  /* 0x000000ff0000720c */ /* 0x000fc400017a4270 */
[C---:B------:R-:W-:Y:S02]  /*9b30*/  ISETP.GT.AND P2, PT, R0.reuse, 0x8, P2 ;  /* 0x000000080000780c */ /* 0x040fe40001744270 */
[----:B------:R-:W-:Y:S01]  /*9b40*/  F2FP.F16.F32.PACK_AB R147, RZ, R147 ;  /* 0x00000093ff93723e */ /* 0x000fe200000000ff */
[----:B------:R-:W-:Y:S01]  /*9b50*/  @P3 STG.E.U16 desc[UR36][R6.64+0x1e0], R146 ;  /* 0x0001e09206003986 */ /* 0x000fe2000c101524 */
[----:B------:R-:W-:Y:S02]  /*9b60*/  ISETP.GT.AND P1, PT, R0, 0x8, P1 ;  /* 0x000000080000780c */ /* 0x000fe40000f24270 */
[----:B------:R-:W-:Y:S01]  /*9b70*/  F2FP.F16.F32.PACK_AB R148, RZ, R148 ;  /* 0x00000094ff94723e */ /* 0x000fe200000000ff */
[----:B------:R-:W-:Y:S01]  /*9b80*/  @P0 STG.E.U16 desc[UR36][R6.64+0x1e2], R147 ;  /* 0x0001e29306000986 */ /* 0x000fe2000c101524 */
[----:B------:R-:W-:Y:S02]  /*9b90*/  F2FP.F16.F32.PACK_AB R149, RZ, R149 ;  /* 0x00000095ff95723e */ /* 0x000fe400000000ff */
[----:B------:R-:W-:Y:S01]  /*9ba0*/  F2FP.F16.F32.PACK_AB R150, RZ, R150 ;  /* 0x00000096ff96723e */ /* 0x000fe200000000ff */
[----:B------:R-:W-:Y:S01]  /*9bb0*/  @P5 STG.E.U16 desc[UR36][R4.64+0x1f0], R148 ;  /* 0x0001f09404005986 */ /* 0x000fe2000c101524 */
[----:B------:R-:W-:-:S03]  /*9bc0*/  F2FP.F16.F32.PACK_AB R151, RZ, R151 ;  /* 0x00000097ff97723e */ /* 0x000fc600000000ff */
[----:B------:R0:W-:Y:S02]  /*9bd0*/  @P4 STG.E.U16 desc[UR36][R4.64+0x1f2], R149 ;  /* 0x0001f29504004986 */ /* 0x0001e4000c101524 */
[----:B0-----:R-:W-:Y:S02]  /*9be0*/  @P2 IMAD.MOV.U32 R4, RZ, RZ, R6 ;  /* 0x000000ffff042224 */ /* 0x001fe400078e0006 */
[----:B------:R-:W-:-:S05]  /*9bf0*/  @P2 IMAD.MOV.U32 R5, RZ, RZ, R7 ;  /* 0x000000ffff052224 */ /* 0x000fca00078e0007 */
[----:B------:R0:W-:Y:S04]  /*9c00*/  @P2 STG.E.U16 desc[UR36][R4.64+0x1f0], R150 ;  /* 0x0001f09604002986 */ /* 0x0001e8000c101524 */
[----:B------:R0:W-:Y:S02]  /*9c10*/  @P1 STG.E.U16 desc[UR36][R6.64+0x1f2], R151 ;  /* 0x0001f29706001986 */ /* 0x0001e4000c101524 */
.L_x_286:
[----:B------:R-:W-:Y:S05]  /*9c20*/  BSYNC B0 ;  /* 0x0000000000007941 */ /* 0x000fea0003800000 */
.L_x_32:
[----:B------:R-:W-:Y:S01]  /*9c30*/  ULDC UR4, c[0x0][0xc] ;  /* 0x0000030000047ab9 */ /* 0x000fe20000000800 */
[----:B------:R-:W-:Y:S01]  /*9c40*/  ULDC UR5, c[0x0][0x10] ;  /* 0x0000040000057ab9 */ /* 0x000fe20000000800 */
[----:B0-----:R-:W0:Y:S01]  /*9c50*/  LDC R3, c[0x0][0x14] ;  /* 0x00000500ff037b82 */ /* 0x001e220000000800 */
[----:B------:R-:W-:Y:S01]  /*9c60*/  UIMAD.WIDE.U32 UR4, UR4, UR5, URZ ;  /* 0x00000005040472a5 */ /* 0x000fe2000f8e003f */
[----:B------:R-:W-:Y:S01]  /*9c70*/  PRMT R0, RZ, 0x7610, R0 ;  /* 0x00007610ff007816 */ /* 0x000fe20000000000 */
[----:B------:R-:W-:Y:S02]  /*9c80*/  IMAD.MOV.U32 R153, RZ, RZ, -0x1 ;  /* 0xffffffffff997424 */ /* 0x000fe400078e00ff */
[----:B------:R-:W-:Y:S02]  /*9c90*/  IMAD.MOV.U32 R23, RZ, RZ, -0x1 ;  /* 0xffffffffff177424 */ /* 0x000fe400078e00ff */
[----:B0-----:R-:W-:-:S04]  /*9ca0*/  IMAD.WIDE.U32 R16, R3, UR4, R16 ;  /* 0x0000000403107c25 */ /* 0x001fc8000f8e0010 */
[----:B------:R-:W-:Y:S01]  /*9cb0*/  IMAD R3, R3, UR5, RZ ;  /* 0x0000000503037c24 */ /* 0x000fe2000f8e02ff */
[----:B------:R-:W-:Y:S02]  /*9cc0*/  ULDC.64 UR4, c[0x0][0x650] ;  /* 0x0001940000047ab9 */ /* 0x000fe40000000a00 */
[----:B------:R-:W-:Y:S01]  /*9cd0*/  ISETP.GE.U32.AND P0, PT, R16, UR4, PT ;  /* 0x0000000410007c0c */ /* 0x000fe2000bf06070 */
[----:B------:R-:W-:-:S05]  /*9ce0*/  IMAD.IADD R17, R17, 0x1, R3 ;  /* 0x0000000111117824 */ /* 0x000fca00078e0203 */
[----:B------:R-:W-:-:S13]  /*9cf0*/  ISETP.GE.U32.AND.EX P0, PT, R17, UR5, PT, P0 ;  /* 0x0000000511007c0c */ /* 0x000fda000bf06100 */
[----:B------:R-:W-:Y:S05]  /*9d00*/  @P0 BRA `(.L_x_287) ;  /* 0x0000000400640947 */ /* 0x000fea0003800000 */
[----:B------:R-:W0:Y:S01]  /*9d10*/  S2R R12, SR_CTAID.X ;  /* 0x00000000000c7919 */ /* 0x000e220000002500 */
[----:B------:R-:W0:Y:S01]  /*9d20*/  LDC.64 R10, c[0x0][0x628] ;  /* 0x00018a00ff0a7b82 */ /* 0x000e220000000a00 */
[----:B------:R-:W-:Y:S01]  /*9d30*/  ULDC UR4, c[0x0][0x150] ;  /* 0x0000540000047ab9 */ /* 0x000fe20000000800 */
[----:B-1234-:R-:W-:Y:S01]  /*9d40*/  IMAD.MOV.U32 R8, RZ, RZ, R16 ;  /* 0x000000ffff087224 */ /* 0x01efe200078e0010 */
[----:B-----5:R-:W1:Y:S01]  /*9d50*/  S2R R24, SR_CTAID.Y ;  /* 0x0000000000187919 */ /* 0x020e620000002600 */
[----:B------:R-:W-:-:S04]  /*9d60*/  IMAD.MOV.U32 R9, RZ, RZ, R17 ;  /* 0x000000ffff097224 */ /* 0x000fc800078e0011 */
[----:B------:R-:W2:Y:S08]  /*9d70*/  LDC R21, c[0x0][0x144] ;  /* 0x00005100ff157b82 */ /* 0x000eb00000000800 */
[----:B------:R-:W3:Y:S08]  /*9d80*/  LDC R0, c[0x0][0x630] ;  /* 0x00018c00ff007b82 */ /* 0x000ef00000000800 */
[----:B------:R-:W4:Y:S01]  /*9d90*/  LDC.64 R14, c[0x0][0x620] ;  /* 0x00018800ff0e7b82 */ /* 0x000f220000000a00 */
[----:B0-----:R-:W-:-:S04]  /*9da0*/  ISETP.NE.U32.AND P0, PT, R10, RZ, PT ;  /* 0x000000ff0a00720c */ /* 0x001fc80003f05070 */
[----:B------:R-:W-:Y:S02]  /*9db0*/  ISETP.NE.AND.EX P0, PT, R11, RZ, PT, P0 ;  /* 0x000000ff0b00720c */ /* 0x000fe40003f05300 */
[----:B------:R-:W-:-:S05]  /*9dc0*/  I2FP.F32.U32 R3, R12 ;  /* 0x0000000c00037245 */ /* 0x000fca0000201000 */
[----:B------:R-:W-:-:S04]  /*9dd0*/  FMUL R3, R3, UR4 ;  /* 0x0000000403037c20 */ /* 0x000fc80008400000 */
[----:B------:R0:W0:Y:S02]  /*9de0*/  F2I.U32.TRUNC.NTZ R20, R3 ;  /* 0x0000000300147305 */ /* 0x000024000020f000 */
[----:B-123--:R-:W-:Y:S05]  /*9df0*/  @!P0 BRA `(.L_x_288) ;  /* 0x0000000000288947 */ /* 0x00efea0003800000 */
[----:B0-----:R-:W0:Y:S02]  /*9e00*/  LDC R3, c[0x0][0x634] ;  /* 0x00018d00ff037b82 */ /* 0x001e240000000800 */
        /* <DEDUP_REMOVED lines=9> */
.L_x_288:
[----:B------:R-:W1:Y:S01]  /*9ea0*/  LDC.64 R28, c[0x0][0x640] ;  /* 0x00019000ff1c7b82 */ /* 0x000e620000000a00 */
[-CC-:B------:R-:W-:Y:S01]  /*9eb0*/  SHF.R.U64 R23, R8, R0.reuse, R9.reuse ;  /* 0x0000000008177219 */ /* 0x180fe20000001209 */
[----:B0-----:R-:W-:Y:S01]  /*9ec0*/  IMAD.MOV R20, RZ, RZ, -R20 ;  /* 0x000000ffff147224 */ /* 0x001fe200078e0a14 */
[----:B------:R-:W-:Y:S01]  /*9ed0*/  SHF.R.U32.HI R0, RZ, R0, R9 ;  /* 0x00000000ff007219 */ /* 0x000fe20000011609 */
[----:B------:R-:W-:Y:S01]  /*9ee0*/  ULDC UR4, c[0x0][0x154] ;  /* 0x0000550000047ab9 */ /* 0x000fe20000000800 */
[----:B------:R-:W-:Y:S01]  /*9ef0*/  IADD3 R3, P0, RZ, -R23, RZ ;  /* 0x80000017ff037210 */ /* 0x000fe20007f1e0ff */
[----:B------:R-:W-:Y:S02]  /*9f00*/  IMAD R21, R21, R20, R12 ;  /* 0x0000001415157224 */ /* 0x000fe400078e020c */
[----:B------:R-:W0:Y:S01]  /*9f10*/  LDC R6, c[0x0][0x618] ;  /* 0x00018600ff067b82 */ /* 0x000e220000000800 */
[----:B------:R-:W-:Y:S02]  /*9f20*/  IMAD.MOV.U32 R7, RZ, RZ, 0x1 ;  /* 0x00000001ff077424 */ /* 0x000fe400078e00ff */
[----:B------:R-:W-:-:S04]  /*9f30*/  IMAD.X R5, RZ, RZ, ~R0, P0 ;  /* 0x000000ffff057224 */ /* 0x000fc800000e0e00 */
[-C--:B----4-:R-:W-:Y:S01]  /*9f40*/  IMAD R0, R5, R14.reuse, RZ ;  /* 0x0000000e05007224 */ /* 0x090fe200078e02ff */
[----:B------:R-:W2:Y:S01]  /*9f50*/  LDC R8, c[0x0][0x608] ;  /* 0x00018200ff087b82 */ /* 0x000ea20000000800 */
[----:B------:R-:W-:-:S04]  /*9f60*/  IMAD.WIDE.U32 R4, R3, R14, R16 ;  /* 0x0000000e03047225 */ /* 0x000fc800078e0010 */
[----:B------:R-:W-:Y:S01]  /*9f70*/  IMAD R3, R3, R15, R0 ;  /* 0x0000000f03037224 */ /* 0x000fe200078e0200 */
[----:B------:R-:W-:Y:S02]  /*9f80*/  I2FP.F32.U32 R0, R24 ;  /* 0x0000001800007245 */ /* 0x000fe40000201000 */
[----:B------:R-:W3:Y:S01]  /*9f90*/  LDC R26, c[0x0][0x658] ;  /* 0x00019600ff1a7b82 */ /* 0x000ee20000000800 */
[----:B------:R-:W-:Y:S01]  /*9fa0*/  IMAD.IADD R3, R5, 0x1, R3 ;  /* 0x0000000105037824 */ /* 0x000fe200078e0203 */
[----:B-1----:R-:W-:Y:S01]  /*9fb0*/  ISETP.NE.U32.AND P0, PT, R28, RZ, PT ;  /* 0x000000ff1c00720c */ /* 0x002fe20003f05070 */
[----:B------:R-:W-:Y:S01]  /*9fc0*/  FMUL R0, R0, UR4 ;  /* 0x0000000400007c20 */ /* 0x000fe20008400000 */
[----:B------:R-:W-:Y:S02]  /*9fd0*/  IMAD.MOV.U32 R5, RZ, RZ, -0x1 ;  /* 0xffffffffff057424 */ /* 0x000fe400078e00ff */
[----:B------:R-:W-:Y:S01]  /*9fe0*/  ISETP.NE.AND.EX P0, PT, R29, RZ, PT, P0 ;  /* 0x000000ff1d00720c */ /* 0x000fe20003f05300 */
[----:B------:R1:W4:Y:S01]  /*9ff0*/  F2I.U32.TRUNC.NTZ R13, R0 ;  /* 0x00000000000d7305 */ /* 0x000322000020f000 */
[----:B------:R-:W1:Y:S01]  /*a000*/  LDC R15, c[0x0][0x148] ;  /* 0x00005200ff0f7b82 */ /* 0x000e620000000800 */
[----:B0-----:R-:W-:-:S02]  /*a010*/  SHF.R.U64 R12, R4, R6, R3 ;  /* 0x00000006040c7219 */ /* 0x001fc40000001203 */
[----:B------:R-:W-:-:S05]  /*a020*/  SHF.R.U32.HI R3, RZ, R6, R3 ;  /* 0x00000006ff037219 */ /* 0x000fca0000011603 */
[----:B------:R-:W0:Y:S01]  /*a030*/  LDC R20, c[0x0][0x600] ;  /* 0x00018000ff147b82 */ /* 0x000e220000000800 */
[-CC-:B--2---:R-:W-:Y:S02]  /*a040*/  SHF.R.U64 R10, R12, R8.reuse, R3.reuse ;  /* 0x000000080c0a7219 */ /* 0x184fe40000001203 */
[----:B------:R-:W-:-:S05]  /*a050*/  SHF.R.U32.HI R3, RZ, R8, R3 ;  /* 0x00000008ff037219 */ /* 0x000fca0000011603 */
[----:B------:R-:W2:Y:S01]  /*a060*/  LDC R27, c[0x0][0x648] ;  /* 0x00019200ff1b7b82 */ /* 0x000ea20000000800 */
[-C--:B---3--:R-:W-:Y:S02]  /*a070*/  SHF.L.U32 R4, R5, R26.reuse, RZ ;  /* 0x0000001a05047219 */ /* 0x088fe400000006ff */
[--C-:B------:R-:W-:Y:S02]  /*a080*/  SHF.R.U64 R14, R10, R26, R3.reuse ;  /* 0x0000001a0a0e7219 */ /* 0x100fe40000001203 */
[----:B------:R-:W-:Y:S02]  /*a090*/  LOP3.LUT R25, RZ, R4, RZ, 0x33, !PT ;  /* 0x00000004ff197212 */ /* 0x000fe400078e33ff */
[-C--:B------:R-:W-:Y:S01]  /*a0a0*/  SHF.R.U32.HI R5, RZ, R26.reuse, R3 ;  /* 0x0000001aff057219 */ /* 0x080fe20000011603 */
[----:B------:R-:W3:Y:S01]  /*a0b0*/  LDC R30, c[0x0][0x638] ;  /* 0x00018e00ff1e7b82 */ /* 0x000ee20000000800 */
[----:B------:R-:W-:Y:S01]  /*a0c0*/  SHF.L.U32 R154, R7, R26, RZ ;  /* 0x0000001a079a7219 */ /* 0x000fe200000006ff */
[----:B------:R-:W-:-:S06]  /*a0d0*/  IMAD.MOV.U32 R4, RZ, RZ, R14 ;  /* 0x000000ffff047224 */ /* 0x000fcc00078e000e */
[----:B------:R-:W0:Y:S01]  /*a0e0*/  LDC R31, c[0x0][0x610] ;  /* 0x00018400ff1f7b82 */ /* 0x000e220000000800 */
[----:B----4-:R-:W-:Y:S05]  /*a0f0*/  @!P0 BRA `(.L_x_289) ;  /* 0x0000000000288947 */ /* 0x010fea0003800000 */
        /* <DEDUP_REMOVED lines=10> */
.L_x_289:
[----:B------:R-:W-:Y:S01]  /*a1a0*/  ISETP.NE.AND P0, PT, R2, 0x1, PT ;  /* 0x000000010200780c */ /* 0x000fe20003f05270 */
[----:B0-----:R-:W-:Y:S01]  /*a1b0*/  VIADD R7, R20, 0xffffffff ;  /* 0xffffffff14077836 */ /* 0x001fe20000000000 */
[----:B-12---:R-:W-:Y:S01]  /*a1c0*/  SHF.R.U64 R0, R4, R27, R5 ;  /* 0x0000001b04007219 */ /* 0x006fe20000001205 */
[----:B------:R-:W-:Y:S01]  /*a1d0*/  IMAD.MOV R13, RZ, RZ, -R13 ;  /* 0x000000ffff0d7224 */ /* 0x000fe200078e0a0d */
[----:B------:R-:W-:Y:S01]  /*a1e0*/  LOP3.LUT R5, R10, R25, RZ, 0xc0, !PT ;  /* 0x000000190a057212 */ /* 0x000fe200078ec0ff */
[----:B------:R-:W-:Y:S02]  /*a1f0*/  IMAD.MOV.U32 R4, RZ, RZ, 0x1 ;  /* 0x00000001ff047424 */ /* 0x000fe400078e00ff */
[----:B------:R-:W-:Y:S02]  /*a200*/  IMAD.MOV R3, RZ, RZ, -R0 ;  /* 0x000000ffff037224 */ /* 0x000fe400078e0a00 */
[----:B------:R-:W-:Y:S01]  /*a210*/  IMAD R154, R154, R0, R5 ;  /* 0x000000009a9a7224 */ /* 0x000fe200078e0205 */
[----:B------:R-:W-:Y:S01]  /*a220*/  LOP3.LUT R5, R12, R7, RZ, 0xc0, !PT ;  /* 0x000000070c057212 */ /* 0x000fe200078ec0ff */
[----:B---3--:R-:W-:-:S02]  /*a230*/  IMAD R0, R3, R30, R14 ;  /* 0x0000001e03007224 */ /* 0x008fc400078e020e */
[----:B------:R-:W-:Y:S02]  /*a240*/  @P0 IMAD R21, R15, R13, R24 ;  /* 0x0000000d0f150224 */ /* 0x000fe400078e0218 */
[----:B------:R-:W-:Y:S01]  /*a250*/  IMAD R3, R0, R20, R5 ;  /* 0x0000001400037224 */ /* 0x000fe200078e0205 */
[----:B------:R-:W-:Y:S01]  /*a260*/  PRMT R0, R4, 0x7610, R0 ;  /* 0x0000761004007816 */ /* 0x000fe20000000000 */
[----:B------:R-:W-:-:S05]  /*a270*/  IMAD R154, R154, R31, R21 ;  /* 0x0000001f9a9a7224 */ /* 0x000fca00078e0215 */
[----:B------:R-:W-:Y:S02]  /*a280*/  SEL R153, R3, R154, !P0 ;  /* 0x0000009a03997207 */ /* 0x000fe40004000000 */
[----:B------:R-:W-:-:S07]  /*a290*/  SEL R154, R154, R3, !P0 ;  /* 0x000000039a9a7207 */ /* 0x000fce0004000000 */
.L_x_287:
[----:B------:R-:W-:-:S13]  /*a2a0*/  LOP3.LUT P0, RZ, R0, 0xff, RZ, 0xc0, !PT ;  /* 0x000000ff00ff7812 */ /* 0x000fda000780c0ff */
[----:B------:R-:W-:Y:S05]  /*a2b0*/  @P0 BRA `(.L_x_290) ;  /* 0xffffff6c00d00947 */ /* 0x000fea000383ffff */
[----:B------:R-:W-:Y:S05]  /*a2c0*/  EXIT ;  /* 0x000000000000794d */ /* 0x000fea0003800000 */
.L_x_7:
[----:B0-----:R-:W-:Y:S01]  /*a2d0*/  ULDC.64 UR4, c[0x0][0x650] ;  /* 0x0001940000047ab9 */ /* 0x001fe20000000a00 */
        /* <DEDUP_REMOVED lines=25> */
.L_x_292:
[----:B------:R-:W0:Y:S01]  /*a470*/  LDC.64 R28, c[0x0][0x640] ;  /* 0x00019000ff1c7b82 */ /* 0x000e220000000a00 */
[-CC-:B------:R-:W-:Y:S01]  /*a480*/  SHF.R.U64 R22, R12, R6.reuse, R13.reuse ;  /* 0x000000060c167219 */ /* 0x180fe2000000120d */
[----:B------:R-:W-:Y:S01]  /*a490*/  IMAD.MOV.U32 R30, RZ, RZ, 0x1 ;  /* 0x00000001ff1e7424 */ /* 0x000fe200078e00ff */
[----:B------:R-:W-:Y:S02]  /*a4a0*/  SHF.R.U32.HI R6, RZ, R6, R13 ;  /* 0x00000006ff067219 */ /* 0x000fe4000001160d */
        /* <DEDUP_REMOVED lines=8> */
[----:B------:R-:W-:Y:S01]  /*a530*/  IMAD.IADD R9, R9, 0x1, R11 ;  /* 0x0000000109097824 */ /* 0x000fe200078e020b */
[----:B0-----:R-:W-:-:S04]  /*a540*/  ISETP.NE.U32.AND P0, PT, R28, RZ, PT ;  /* 0x000000ff1c00720c */ /* 0x001fc80003f05070 */
[----:B------:R-:W-:Y:S02]  /*a550*/  ISETP.NE.AND.EX P0, PT, R29, RZ, PT, P0 ;  /* 0x000000ff1d00720c */ /* 0x000fe40003f05300 */
[----:B------:R-:W0:Y:S01]  /*a560*/  LDC R20, c[0x0][0x600] ;  /* 0x00018000ff147b82 */ /* 0x000e220000000800 */
[-CC-:B-1----:R-:W-:Y:S01]  /*a570*/  SHF.R.U64 R14, R8, R10.reuse, R9.reuse ;  /* 0x0000000a080e7219 */ /* 0x182fe20000001209 */
[----:B------:R-:W-:Y:S01]  /*a580*/  IMAD.MOV.U32 R8, RZ, RZ, -0x1 ;  /* 0xffffffffff087424 */ /* 0x000fe200078e00ff */
[----:B------:R-:W-:-:S05]  /*a590*/  SHF.R.U32.HI R9, RZ, R10, R9 ;  /* 0x0000000aff097219 */ /* 0x000fca0000011609 */
[----:B------:R-:W1:Y:S01]  /*a5a0*/  LDC R24, c[0x0][0x648] ;  /* 0x00019200ff187b82 */ /* 0x000e620000000800 */
[-CC-:B--2---:R-:W-:Y:S02]  /*a5b0*/  SHF.R.U64 R23, R14, R12.reuse, R9.reuse ;  /* 0x0000000c0e177219 */ /* 0x184fe40000001209 */
[----:B------:R-:W-:-:S05]  /*a5c0*/  SHF.R.U32.HI R6, RZ, R12, R9 ;  /* 0x0000000cff067219 */ /* 0x000fca0000011609 */
[----:B------:R-:W2:Y:S01]  /*a5d0*/  LDC R26, c[0x0][0x638] ;  /* 0x00018e00ff1a7b82 */ /* 0x000ea20000000800 */
[-C--:B---3--:R-:W-:Y:S02]  /*a5e0*/  SHF.L.U32 R8, R8, R27.reuse, RZ ;  /* 0x0000001b08087219 */ /* 0x088fe400000006ff */
[-CC-:B------:R-:W-:Y:S02]  /*a5f0*/  SHF.R.U64 R25, R23, R27.reuse, R6.reuse ;  /* 0x0000001b17197219 */ /* 0x180fe40000001206 */
[----:B------:R-:W-:Y:S02]  /*a600*/  LOP3.LUT R32, RZ, R8, RZ, 0x33, !PT ;  /* 0x00000008ff207212 */ /* 0x000fe400078e33ff */
[----:B------:R-:W-:Y:S01]  /*a610*/  SHF.R.U32.HI R9, RZ, R27, R6 ;  /* 0x0000001bff097219 */ /* 0x000fe20000011606 */
[----:B------:R-:W3:Y:S01]  /*a620*/  LDC R31, c[0x0][0x610] ;  /* 0x00018400ff1f7b82 */ /* 0x000ee20000000800 */
[----:B------:R-:W-:Y:S01]  /*a630*/  IMAD.MOV.U32 R8, RZ, RZ, R25 ;  /* 0x000000ffff087224 */ /* 0x000fe200078e0019 */
[----:B------:R-:W-:Y:S06]  /*a640*/  @!P0 BRA `(.L_x_293) ;  /* 0x0000000000288947 */ /* 0x000fec0003800000 */
        /* <DEDUP_REMOVED lines=10> */
.L_x_293:
[----:B------:R-:W-:Y:S01]  /*a6f0*/  ISETP.NE.AND P0, PT, R2, 0x1, PT ;  /* 0x000000010200780c */ /* 0x000fe20003f05270 */
[----:B------:R-:W-:Y:S01]  /*a700*/  IMAD.MOV.U32 R13, RZ, RZ, R22 ;  /* 0x000000ffff0d7224 */ /* 0x000fe200078e0016 */
[----:B-1----:R-:W-:Y:S01]  /*a710*/  SHF.R.U64 R6, R8, R24, R9 ;  /* 0x0000001808067219 */ /* 0x002fe20000001209 */
[----:B0-----:R-:W-:Y:S01]  /*a720*/  VIADD R9, R20, 0xffffffff ;  /* 0xffffffff14097836 */ /* 0x001fe20000000000 */
[----:B------:R-:W-:Y:S02]  /*a730*/  SHF.L.U32 R30, R30, R27, RZ ;  /* 0x0000001b1e1e7219 */ /* 0x000fe400000006ff */
[----:B------:R-:W-:Y:S01]  /*a740*/  LOP3.LUT R5, R23, R32, RZ, 0xc0, !PT ;  /* 0x0000002017057212 */ /* 0x000fe200078ec0ff */
[----:B------:R-:W-:-:S04]  /*a750*/  IMAD.MOV R8, RZ, RZ, -R6 ;  /* 0x000000ffff087224 */ /* 0x000fc800078e0a06 */
[----:B------:R-:W-:Y:S01]  /*a760*/  IMAD R6, R30, R6, R5 ;  /* 0x000000061e067224 */ /* 0x000fe200078e0205 */
[----:B------:R-:W-:Y:S01]  /*a770*/  LOP3.LUT R5, R14, R9, RZ, 0xc0, !PT ;  /* 0x000000090e057212 */ /* 0x000fe200078ec0ff */
[----:B------:R-:W-:Y:S02]  /*a780*/  @P0 IMAD R3, R7, R21, R4 ;  /* 0x0000001507030224 */ /* 0x000fe400078e0204 */
[----:B--2---:R-:W-:Y:S02]  /*a790*/  IMAD R4, R8, R26, R25 ;  /* 0x0000001a08047224 */ /* 0x004fe400078e0219 */
[----:B---3--:R-:W-:Y:S02]  /*a7a0*/  IMAD R3, R6, R31, R3 ;  /* 0x0000001f06037224 */ /* 0x008fe400078e0203 */
[----:B------:R-:W-:Y:S02]  /*a7b0*/  IMAD R4, R4, R20, R5 ;  /* 0x0000001404047224 */ /* 0x000fe400078e0205 */
[----:B------:R-:W-:-:S03]  /*a7c0*/  IMAD.MOV.U32 R6, RZ, RZ, 0x1 ;  /* 0x00000001ff067424 */ /* 0x000fc600078e00ff */
[----:B------:R-:W-:Y:S02]  /*a7d0*/  SEL R20, R4, R3, !P0 ;  /* 0x0000000304147207 */ /* 0x000fe40004000000 */
[----:B------:R-:W-:-:S07]  /*a7e0*/  SEL R12, R3, R4, !P0 ;  /* 0x00000004030c7207 */ /* 0x000fce0004000000 */
.L_x_291:
[----:B------:R-:W-:-:S08]  /*a7f0*/  NOP ;  /* 0x0000000000007918 */ /* 0x000fd00000000000 */
[----:B------:R-:W0:-:S00]  /*a800*/  USETMAXREG.DEALLOC.CTAPOOL 0x28 ;  /* 0x00000028000079c8 */ /* 0x000e0000080e0500 */
[----:B0-----:R-:W-:-:S13]  /*a810*/  ISETP.NE.AND P0, PT, R0, RZ, PT ;  /* 0x000000ff0000720c */ /* 0x001fda0003f05270 */
[----:B------:R-:W-:Y:S05]  /*a820*/  @P0 EXIT ;  /* 0x000000000000094d */ /* 0x000fea0003800000 */
[----:B------:R-:W-:Y:S01]  /*a830*/  LOP3.LUT P0, RZ, R6, 0xff, RZ, 0xc0, !PT ;  /* 0x000000ff06ff7812 */ /* 0x000fe2000780c0ff */
[----:B------:R-:W-:Y:S02]  /*a840*/  IMAD.MOV.U32 R10, RZ, RZ, 0x1 ;  /* 0x00000001ff0a7424 */ /* 0x000fe400078e00ff */
[----:B------:R-:W-:-:S10]  /*a850*/  IMAD.MOV.U32 R9, RZ, RZ, RZ ;  /* 0x000000ffff097224 */ /* 0x000fd400078e00ff */
[----:B------:R-:W-:Y:S05]  /*a860*/  @!P0 BRA `(.L_x_294) ;  /* 0x0000000c00848947 */ /* 0x000fea0003800000 */
[----:B------:R-:W0:Y:S01]  /*a870*/  LDC R0, c[0x0][0x28c] ;  /* 0x0000a300ff007b82 */ /* 0x000e220000000800 */
[----:B------:R-:W-:Y:S01]  /*a880*/  ULDC UR5, c[0x0][0x658] ;  /* 0x0001960000057ab9 */ /* 0x000fe20000000800 */
[----:B------:R-:W-:Y:S01]  /*a890*/  UMOV UR11, 0xffffffff ;  /* 0xffffffff000b7882 */ /* 0x000fe20000000000 */
[----:B------:R-:W-:Y:S01]  /*a8a0*/  UMOV UR15, 0x1 ;  /* 0x00000001000f7882 */ /* 0x000fe20000000000 */
[----:B------:R-:W-:Y:S01]  /*a8b0*/  USHF.L.U32 UR11, UR11, UR5, URZ ;  /* 0x000000050b0b7299 */ /* 0x000fe2000800063f */
[----:B------:R-:W-:Y:S01]  /*a8c0*/  BSSY B0, `(.L_x_294) ;  /* 0x00000db000007945 */ /* 0x000fe20003800000 */
[----:B------:R-:W-:Y:S01]  /*a8d0*/  ULDC UR9, c[0x0][0xc] ;  /* 0x0000030000097ab9 */ /* 0x000fe20000000800 */
[----:B------:R-:W-:Y:S01]  /*a8e0*/  ULDC UR14, c[0x0][0x10] ;  /* 0x00000400000e7ab9 */ /* 0x000fe20000000800 */
[----:B------:R-:W1:Y:S01]  /*a8f0*/  S2UR UR8, SR_CgaCtaId ;  /* 0x00000000000879c3 */ /* 0x000e620000008800 */
[----:B------:R-:W-:Y:S01]  /*a900*/  ULOP3.LUT UR13, URZ, UR11, URZ, 0x33, !UPT ;  /* 0x0000000b3f0d7292 */ /* 0x000fe2000f8e333f */
[----:B------:R-:W-:Y:S01]  /*a910*/  LOP3.LUT R11, R19, 0x2, RZ, 0xfc, !PT ;  /* 0x00000002130b7812 */ /* 0x000fe200078efcff */
[----:B------:R-:W-:Y:S01]  /*a920*/  IMAD.MOV.U32 R10, RZ, RZ, 0x1 ;  /* 0x00000001ff0a7424 */ /* 0x000fe200078e00ff */
[----:B------:R-:W-:Y:S01]  /*a930*/  ULDC UR4, c[0x0][0x600] ;  /* 0x0001800000047ab9 */ /* 0x000fe20000000800 */
[----:B------:R-:W-:Y:S01]  /*a940*/  IMAD.MOV.U32 R9, RZ, RZ, RZ ;  /* 0x000000ffff097224 */ /* 0x000fe200078e00ff */
[----:B------:R-:W-:Y:S01]  /*a950*/  UMOV UR18, 0x55 ;  /* 0x0000005500127882 */ /* 0x000fe20000000000 */
[----:B------:R-:W-:-:S02]  /*a960*/  UIADD3 UR4, UR4, -0x1, URZ ;  /* 0xffffffff04047890 */ /* 0x000fc4000fffe03f */
[----:B------:R-:W-:Y:S01]  /*a970*/  USHF.L.U32 UR5, UR15, UR5, URZ ;  /* 0x000000050f057299 */ /* 0x000fe2000800063f */
[----:B------:R-:W-:Y:S01]  /*a980*/  ULDC.64 UR28, c[0x0][0x198] ;  /* 0x00006600001c7ab9 */ /* 0x000fe20000000a00 */
[----:B0-----:R-:W-:-:S05]  /*a990*/  VIADD R0, R0, 0x3f ;  /* 0x0000003f00007836 */ /* 0x001fca0000000000 */
[----:B------:R-:W-:Y:S01]  /*a9a0*/  SHF.R.S32.HI R3, RZ, 0x1f, R0 ;  /* 0x0000001fff037819 */ /* 0x000fe20000011400 */
[----:B-1----:R-:W-:-:S03]  /*a9b0*/  ULOP3.LUT UR10, UR8, 0x1, URZ, 0xc0, !UPT ;  /* 0x00000001080a7892 */ /* 0x002fc6000f8ec03f */
[----:B------:R-:W-:Y:S01]  /*a9c0*/  LEA.HI R3, R3, R0, RZ, 0x6 ;  /* 0x0000000003037211 */ /* 0x000fe200078f30ff */
[----:B------:R-:W-:Y:S01]  /*a9d0*/  USHF.R.U32.HI UR25, URZ, 0x1, UR8 ;  /* 0x000000013f197899 */ /* 0x000fe20008011608 */
[----:B------:R-:W-:Y:S01]  /*a9e0*/  IMAD.MOV.U32 R0, RZ, RZ, 0x1 ;  /* 0x00000001ff007424 */ /* 0x000fe200078e00ff */
[----:B------:R-:W-:Y:S01]  /*a9f0*/  USHF.L.U32 UR6, UR8, 0x7, URZ ;  /* 0x0000000708067899 */ /* 0x000fe2000800063f */
[--C-:B------:R-:W-:Y:S01]  /*aa00*/  SHF.R.S32.HI R8, RZ, 0x6, R3.reuse ;  /* 0x00000006ff087819 */ /* 0x100fe20000011403 */
[----:B------:R-:W-:Y:S02]  /*aa10*/  USHF.L.U32 UR7, UR8, 0xd, URZ ;  /* 0x0000000d08077899 */ /* 0x000fe4000800063f */
[----:B------:R-:W-:Y:S01]  /*aa20*/  ULOP3.LUT UR8, UR8, 0xfffffffe, URZ, 0xc0, !UPT ;  /* 0xfffffffe08087892 */ /* 0x000fe2000f8ec03f */
[----:B------:R-:W-:Y:S01]  /*aa30*/  PRMT R3, R0, 0x7610, R3 ;  /* 0x0000761000037816 */ /* 0x000fe20000000003 */
[----:B------:R-:W-:Y:S01]  /*aa40*/  UISETP.GT.U32.AND UP0, UPT, UR10, 0xffff, UPT ;  /* 0x0000ffff0a00788c */ /* 0x000fe2000bf04070 */
[----:B------:R-:W-:Y:S01]  /*aa50*/  VIADD R0, R8, 0x1 ;  /* 0x0000000108007836 */ /* 0x000fe20000000000 */
[----:B------:R-:W-:-:S02]  /*aa60*/  USHF.L.U32 UR11, UR15, UR8, URZ ;  /* 0x000000080f0b7299 */ /* 0x000fc4000800063f */
[----:B------:R-:W-:Y:S02]  /*aa70*/  ULOP3.LUT UR12, UR8, 0x1, URZ, 0xfc, !UPT ;  /* 0x00000001080c7892 */ /* 0x000fe4000f8efc3f */
[----:B------:R-:W-:Y:S02]  /*aa80*/  UIMAD.WIDE.U32 UR8, UR9, UR14, URZ ;  /* 0x0000000e090872a5 */ /* 0x000fe4000f8e003f */
[----:B------:R-:W-:Y:S01]  /*aa90*/  USEL UR10, UR10, 0xffff, !UP0 ;  /* 0x0000ffff0a0a7887 */ /* 0x000fe2000c000000 */
[----:B------:R-:W-:Y:S01]  /*aaa0*/  ULDC UR14, c[0x0][0x14] ;  /* 0x00000500000e7ab9 */ /* 0x000fe20000000800 */
[----:B------:R-:W-:Y:S02]  /*aab0*/  USHF.L.U32 UR12, UR15, UR12, URZ ;  /* 0x0000000c0f0c7299 */ /* 0x000fe4000800063f */
[----:B------:R-:W-:Y:S02]  /*aac0*/  UIMAD.WIDE.U32 UR26, UR8, UR14, URZ ;  /* 0x0000000e081a72a5 */ /* 0x000fe4000f8e003f */
[----:B------:R-:W-:-:S02]  /*aad0*/  UIMAD UR21, UR9, UR14, URZ ;  /* 0x0000000e091572a4 */ /* 0x000fc4000f8e023f */
[----:B------:R-:W-:Y:S02]  /*aae0*/  ULOP3.LUT UR10, UR10, 0xffff, URZ, 0xc0, !UPT ;  /* 0x0000ffff0a0a7892 */ /* 0x000fe4000f8ec03f */
[----:B------:R-:W-:Y:S02]  /*aaf0*/  ULOP3.LUT UR6, UR6, 0x80, URZ, 0xc0, !UPT ;  /* 0x0000008006067892 */ /* 0x000fe4000f8ec03f */
[----:B------:R-:W-:Y:S02]  /*ab00*/  ULOP3.LUT UR7, UR7, 0x2000, URZ, 0xc0, !UPT ;  /* 0x0000200007077892 */ /* 0x000fe4000f8ec03f */
[----:B------:R-:W-:Y:S02]  /*ab10*/  ULOP3.LUT UR19, UR11, UR12, URZ, 0xfc, !UPT ;  /* 0x0000000c0b137292 */ /* 0x000fe4000f8efc3f */
[----:B------:R-:W-:Y:S02]  /*ab20*/  UIADD3 UR21, UR27, UR21, URZ ;  /* 0x000000151b157290 */ /* 0x000fe4000fffe03f */
[----:B------:R-:W-:-:S12]  /*ab30*/  USHF.L.U32 UR18, UR18, UR10, URZ ;  /* 0x0000000a12127299 */ /* 0x000fd8000800063f */
.L_x_305:
[----:B------:R-:W-:-:S03]  /*ab40*/  UMOV UR8, 0xffffffff ;  /* 0xffffffff00087882 */ /* 0x000fc60000000000 */
[----:B------:R-:W-:Y:S05]  /*ab50*/  BRA.DIV UR8, `(.L_x_295) ;  /* 0x0000000e08b07947 */ /* 0x000fea000b800000 */
[----:B------:R-:W-:-:S13]  /*ab60*/  ELECT P6, URZ, PT ;  /* 0x00000000003f782f */ /* 0x000fda00038c0000 */
.L_x_316:
[----:B------:R-:W0:Y:S01]  /*ab70*/  LDC R4, c[0x0][0x28c] ;  /* 0x0000a300ff047b82 */ /* 0x000e220000000800 */
[----:B------:R-:W-:Y:S01]  /*ab80*/  BSSY B1, `(.L_x_296) ;  /* 0x000003c000017945 */ /* 0x000fe20003800000 */
[----:B0-----:R-:W-:-:S13]  /*ab90*/  ISETP.LT.OR P6, PT, R4, 0x1, !P6 ;  /* 0x000000010400780c */ /* 0x001fda00077c1670 */
[----:B------:R-:W-:Y:S05]  /*aba0*/  @P6 BRA `(.L_x_297) ;  /* 0x0000000000e46947 */ /* 0x000fea0003800000 */
[----:B------:R-:W-:Y:S01]  /*abb0*/  LEA R12, R12, UR25, 0x2 ;  /* 0x000000190c0c7c11 */ /* 0x000fe2000f8e10ff */
[----:B------:R-:W-:Y:S01]  /*abc0*/  IMAD.MOV.U32 R15, RZ, RZ, RZ ;  /* 0x000000ffff0f7224 */ /* 0x000fe200078e00ff */
[----:B------:R-:W-:Y:S01]  /*abd0*/  LEA R20, R20, UR6, 0x8 ;  /* 0x0000000614147c11 */ /* 0x000fe2000f8e40ff */
[----:B------:R-:W-:Y:S02]  /*abe0*/  IMAD.MOV.U32 R4, RZ, RZ, R0 ;  /* 0x000000ffff047224 */ /* 0x000fe400078e0000 */
[----:B------:R-:W-:Y:S02]  /*abf0*/  IMAD.MOV.U32 R5, RZ, RZ, R10 ;  /* 0x000000ffff057224 */ /* 0x000fe400078e000a */
[----:B------:R-:W-:Y:S02]  /*ac00*/  IMAD.MOV.U32 R6, RZ, RZ, R9 ;  /* 0x000000ffff067224 */ /* 0x000fe400078e0009 */
[----:B------:R-:W-:-:S07]  /*ac10*/  IMAD.SHL.U32 R14, R12, 0x20, RZ ;  /* 0x000000200c0e7824 */ /* 0x000fce00078e00ff */
.L_x_300:
[----:B------:R-:W0:Y:S01]  /*ac20*/  S2R R12, SR_CgaCtaId ;  /* 0x00000000000c7919 */ /* 0x000e220000008800 */
[----:B------:R-:W-:Y:S02]  /*ac30*/  MOV R7, 0x400 ;  /* 0x0000040000077802 */ /* 0x000fe40000000f00 */
[----:B------:R-:W-:Y:S02]  /*ac40*/  LOP3.LUT P1, RZ, R18, 0x7f, RZ, 0xc0, !PT ;  /* 0x0000007f12ff7812 */ /* 0x000fe4000782c0ff */
[----:B0-----:R-:W-:Y:S02]  /*ac50*/  LEA R24, R12, R7, 0x18 ;  /* 0x000000070c187211 */ /* 0x001fe400078ec0ff */
[----:B------:R-:W-:-:S09]  /*ac60*/  SHF.L.U32 R7, R5, 0x1f, RZ ;  /* 0x0000001f05077819 */ /* 0x000fd200000006ff */
[----:B------:R-:W0:Y:S01]  /*ac70*/  @!P1 LDC R12, c[0x0][0x500] ;  /* 0x00014000ff0c9b82 */ /* 0x000e220000000800 */
[----:B------:R-:W-:-:S04]  /*ac80*/  IMAD R22, R6, 0x8, R24 ;  /* 0x0000000806167824 */ /* 0x000fc800078e0218 */
[----:B------:R-:W1:Y:S02]  /*ac90*/  SYNCS.PHASECHK.TRANS64.TRYWAIT P0, [R22+URZ+0x20], R7 ;  /* 0x00002007160075a7 */ /* 0x000e64000800017f */
[----:B-1----:R-:W-:Y:S05]  /*aca0*/  @!P0 BRA `(.L_x_298) ;  /* 0x0000000c007c8947 */ /* 0x002fea0003800000 */
.L_x_317:
[----:B-1----:R-:W-:Y:S01]  /*acb0*/  PRMT R7, R11, 0x9910, RZ ;  /* 0x000099100b077816 */ /* 0x002fe200000000ff */
[----:B0-----:R0:W-:Y:S03]  /*acc0*/  @!P1 SYNCS.ARRIVE.TRANS64 RZ, [R22+URZ], R12 ;  /* 0x0000000c16ff99a7 */ /* 0x0011e6000800003f */
[----:B------:R-:W-:-:S13]  /*acd0*/  ISETP.NE.AND P0, PT, R7, 0x2, PT ;  /* 0x000000020700780c */ /* 0x000fda0003f05270 */
[----:B0-----:R-:W-:Y:S05]  /*ace0*/  @P0 BRA `(.L_x_299) ;  /* 0x0000000000040947 */ /* 0x001fea0003800000 */
[----:B------:R-:W-:Y:S01]  /*acf0*/  BPT.TRAP 0x1 ;  /* 0x000000040000795c */ /* 0x000fe20000300000 */
.L_x_299:
[----:B------:R-:W-:Y:S01]  /*ad00*/  LEA R7, R6, UR25, 0x2 ;  /* 0x0000001906077c11 */ /* 0x000fe2000f8e10ff */
[----:B------:R-:W-:Y:S01]  /*ad10*/  VIADD R4, R4, 0xffffffff ;  /* 0xffffffff04047836 */ /* 0x000fe20000000000 */
[----:B------:R-:W-:Y:S01]  /*ad20*/  R2UR UR23, R14 ;  /* 0x000000000e1772ca */ /* 0x000fe200000e0000 */
[----:B------:R-:W-:Y:S01]  /*ad30*/  UIADD3 UR14, UP0, UR28, 0xf0, URZ ;  /* 0x000000f01c0e7890 */ /* 0x000fe2000ff1e03f */
[----:B------:R-:W-:Y:S01]  /*ad40*/  R2UR UR9, R22 ;  /* 0x00000000160972ca */ /* 0x000fe200000e0000 */
[----:B------:R-:W-:Y:S01]  /*ad50*/  IMAD.SHL.U32 R7, R7, 0x800, RZ ;  /* 0x0000080007077824 */ /* 0x000fe200078e00ff */
[----:B------:R-:W-:Y:S01]  /*ad60*/  R2UR UR10, R15 ;  /* 0x000000000f0a72ca */ /* 0x000fe200000e0000 */
[----:B------:R-:W-:Y:S01]  /*ad70*/  UIADD3 UR32, UP1, UR28, 0x1f0, URZ ;  /* 0x000001f01c207890 */ /* 0x000fe2000ff3e03f */
[----:B------:R-:W-:Y:S01]  /*ad80*/  R2UR UR12, R13 ;  /* 0x000000000d0c72ca */ /* 0x000fe200000e0000 */
[--C-:B------:R-:W-:Y:S01]  /*ad90*/  IMAD R12, R7, 0x2, R24.reuse ;  /* 0x00000002070c7824 */ /* 0x100fe200078e0218 */
[----:B------:R-:W-:Y:S01]  /*ada0*/  LEA R7, R6, UR7, 0xe ;  /* 0x0000000706077c11 */ /* 0x000fe2000f8e70ff */
[----:B------:R-:W-:Y:S01]  /*adb0*/  UIADD3.X UR15, URZ, UR29, URZ, UP0, !UPT ;  /* 0x0000001d3f0f7290 */ /* 0x000fe200087fe43f */
[----:B------:R-:W-:Y:S01]  /*adc0*/  R2UR UR24, R20 ;  /* 0x00000000141872ca */ /* 0x000fe200000e0000 */
[----:B------:R-:W-:Y:S01]  /*add0*/  UPRMT UR20, URZ, 0x5410, UR18 ;  /* 0x000054103f147896 */ /* 0x000fe20008000012 */
[----:B------:R-:W-:Y:S01]  /*ade0*/  R2UR UR8, R12 ;  /* 0x000000000c0872ca */ /* 0x000fe200000e0000 */
[----:B------:R-:W-:Y:S01]  /*adf0*/  IMAD R7, R7, 0x2, R24 ;  /* 0x0000000207077824 */ /* 0x000fe200078e0218 */
[----:B------:R-:W-:Y:S01]  /*ae00*/  ISETP.GT.AND P1, PT, R4, 0x1, PT ;  /* 0x000000010400780c */ /* 0x000fe20003f24270 */
[----:B------:R-:W-:Y:S01]  /*ae10*/  VIADD R6, R6, 0x1 ;  /* 0x0000000106067836 */ /* 0x000fe20000000000 */
[----:B------:R-:W-:Y:S01]  /*ae20*/  UPRMT UR30, URZ, 0x5410, UR19 ;  /* 0x000054103f1e7896 */ /* 0x000fe20008000013 */
[----:B------:R-:W-:Y:S01]  /*ae30*/  VIADD R15, R15, 0x40 ;  /* 0x000000400f0f7836 */ /* 0x000fe20000000000 */
[----:B------:R-:W-:Y:S01]  /*ae40*/  R2UR UR11, R7 ;  /* 0x00000000070b72ca */ /* 0x000fe200000e0000 */
[----:B------:R-:W-:Y:S01]  /*ae50*/  UIADD3.X UR33, URZ, UR29, URZ, UP1, !UPT ;  /* 0x0000001d3f217290 */ /* 0x000fe20008ffe43f */
[----:B------:R-:W-:Y:S01]  /*ae60*/  ISETP.NE.AND P0, PT, R6, 0x4, PT ;  /* 0x000000040600780c */ /* 0x000fe20003f05270 */
[----:B------:R-:W-:Y:S01]  /*ae70*/  UMOV UR16, 0x0 ;  /* 0x0000000000107882 */ /* 0x000fe20000000000 */
[----:B------:R-:W-:-:S02]  /*ae80*/  UMOV UR17, 0x10000000 ;  /* 0x1000000000117882 */ /* 0x000fc40000000000 */
[----:B------:R-:W-:Y:S01]  /*ae90*/  SEL R12, RZ, 0x1, P0 ;  /* 0x00000001ff0c7807 */ /* 0x000fe20000000000 */
[----:B------:R-:W-:Y:S01]  /*aea0*/  UIADD3 UR8, UR8, 0x100, URZ ;  /* 0x0000010008087890 */ /* 0x000fe2000fffe03f */
[----:B------:R-:W-:Y:S02]  /*aeb0*/  SEL R6, R6, RZ, P0 ;  /* 0x000000ff06067207 */ /* 0x000fe40000000000 */
[----:B------:R-:W-:-:S03]  /*aec0*/  LOP3.LUT R5, R5, R12, RZ, 0x3c, !PT ;  /* 0x0000000c05057212 */ /* 0x000fc600078e3cff */
[----:B------:R-:W-:-:S03]  /*aed0*/  UIADD3 UR22, UR11, 0x10100, URZ ;  /* 0x000101000b167890 */ /* 0x000fc6000fffe03f */
[----:B------:R-:W-:Y:S02]  /*aee0*/  UMOV UR11, UR23 ;  /* 0x00000017000b7c82 */ /* 0x000fe40008000000 */
[----:B------:R0:W-:Y:S02]  /*aef0*/  UTMALDG.3D.MULTICAST [UR8], [UR14], UR20, desc[UR16] ;  /* 0x000010080e0073b4 */ /* 0x0001e40008011814 */
[----:B0-----:R-:W-:Y:S01]  /*af00*/  UMOV UR8, UR22 ;  /* 0x0000001600087c82 */ /* 0x001fe20008000000 */
[----:B------:R-:W-:Y:S02]  /*af10*/  UMOV UR11, UR24 ;  /* 0x00000018000b7c82 */ /* 0x000fe40008000000 */
[----:B------:R0:W-:Y:S02]  /*af20*/  UTMALDG.3D.MULTICAST [UR8], [UR32], UR30, desc[UR16] ;  /* 0x00001008200073b4 */ /* 0x0001e4000801181e */
[----:B0-----:R-:W-:Y:S05]  /*af30*/  @P1 BRA `(.L_x_300) ;  /* 0xfffffffc00381947 */ /* 0x001fea000383ffff */
.L_x_297:
[----:B------:R-:W-:Y:S05]  /*af40*/  BSYNC B1 ;  /* 0x0000000000017941 */ /* 0x000fea0003800000 */
.L_x_296:
[----:B------:R-:W-:Y:S01]  /*af50*/  LOP3.LUT P1, RZ, R3, 0xff, RZ, 0xc0, !PT ;  /* 0x000000ff03ff7812 */ /* 0x000fe2000782c0ff */
[----:B------:R-:W-:Y:S01]  /*af60*/  IMAD.IADD R9, R8, 0x1, R9 ;  /* 0x0000000108097824 */ /* 0x000fe200078e0209 */
[----:B------:R-:W-:Y:S01]  /*af70*/  IADD3 R16, P2, R16, UR26, RZ ;  /* 0x0000001a10107c10 */ /* 0x000fe2000ff5e0ff */
[----:B------:R-:W-:Y:S01]  /*af80*/  ULDC.64 UR8, c[0x0][0x650] ;  /* 0x0001940000087ab9 */ /* 0x000fe20000000a00 */
[----:B------:R-:W-:Y:S01]  /*af90*/  BSSY B1, `(.L_x_301) ;  /* 0x000006b000017945 */ /* 0x000fe20003800000 */
[----:B------:R-:W-:Y:S01]  /*afa0*/  IMAD.MOV.U32 R12, RZ, RZ, -0x1 ;  /* 0xffffffffff0c7424 */ /* 0x000fe200078e00ff */
[----:B------:R-:W-:Y:S01]  /*afb0*/  SHF.R.U32.HI R3, RZ, 0x2, R9 ;  /* 0x00000002ff037819 */ /* 0x000fe20000011609 */
[----:B------:R-:W-:Y:S01]  /*afc0*/  IMAD.MOV.U32 R20, RZ, RZ, -0x1 ;  /* 0xffffffffff147424 */ /* 0x000fe200078e00ff */
[----:B------:R-:W-:Y:S01]  /*afd0*/  ISETP.GT.U32.AND P0, PT, R9, 0x3, PT ;  /* 0x000000030900780c */ /* 0x000fe20003f04070 */
[----:B------:R-:W-:Y:S01]  /*afe0*/  IMAD.MOV.U32 R13, RZ, RZ, -0x1 ;  /* 0xffffffffff0d7424 */ /* 0x000fe200078e00ff */
[----:B------:R-:W-:-:S02]  /*aff0*/  LOP3.LUT R3, R3, 0x1, RZ, 0xc0, !PT ;  /* 0x0000000103037812 */ /* 0x000fc400078ec0ff */
[----:B------:R-:W-:Y:S01]  /*b000*/  ISETP.LT.U32.AND P0, PT, R8, 0x4, P0 ;  /* 0x000000040800780c */ /* 0x000fe20000701070 */
[----:B------:R-:W0:Y:S01]  /*b010*/  @P1 S2R R5, SR_CgaCtaId ;  /* 0x0000000000051919 */ /* 0x000e220000008800 */
[----:B------:R-:W-:Y:S02]  /*b020*/  @P1 MOV R4, 0x400 ;  /* 0x0000040000041802 */ /* 0x000fe40000000f00 */
[----:B------:R-:W-:Y:S02]  /*b030*/  IADD3.X R17, R17, UR21, RZ, P2, !PT ;  /* 0x0000001511117c10 */ /* 0x000fe400097fe4ff */
[----:B------:R-:W-:Y:S02]  /*b040*/  ISETP.GE.U32.AND P2, PT, R16, UR8, PT ;  /* 0x0000000810007c0c */ /* 0x000fe4000bf46070 */
[----:B------:R-:W-:Y:S02]  /*b050*/  LOP3.LUT R9, R9, 0x3, RZ, 0xc0, !PT ;  /* 0x0000000309097812 */ /* 0x000fe400078ec0ff */
[----:B0-----:R-:W-:-:S04]  /*b060*/  @P1 LEA R4, R5, R4, 0x18 ;  /* 0x0000000405041211 */ /* 0x001fc800078ec0ff */
[----:B------:R0:W-:Y:S01]  /*b070*/  @P1 SYNCS.ARRIVE.TRANS64.A1T0 RZ, [R4+URZ+0x58], RZ ;  /* 0x000058ff04ff19a7 */ /* 0x0001e2000810003f */
[----:B------:R-:W-:Y:S02]  /*b080*/  ISETP.NE.U32.AND P1, PT, R3, 0x1, PT ;  /* 0x000000010300780c */ /* 0x000fe40003f25070 */
[----:B------:R-:W-:Y:S02]  /*b090*/  SEL R3, RZ, 0x1, !P0 ;  /* 0x00000001ff037807 */ /* 0x000fe40004000000 */
[----:B------:R-:W-:Y:S02]  /*b0a0*/  ISETP.GE.U32.AND.EX P0, PT, R17, UR9, PT, P2 ;  /* 0x0000000911007c0c */ /* 0x000fe4000bf06120 */
[----:B------:R-:W-:-:S04]  /*b0b0*/  ISETP.GT.U32.AND P1, PT, R8, 0x3, !P1 ;  /* 0x000000030800780c */ /* 0x000fc80004f24070 */
[----:B0-----:R-:W-:-:S04]  /*b0c0*/  SEL R4, RZ, 0x1, !P1 ;  /* 0x00000001ff047807 */ /* 0x001fc80004800000 */
[--C-:B------:R-:W-:Y:S02]  /*b0d0*/  LOP3.LUT R10, R4, R10, R3.reuse, 0x96, !PT ;  /* 0x0000000a040a7212 */ /* 0x100fe400078e9603 */
[----:B------:R-:W-:Y:S02]  /*b0e0*/  PRMT R4, RZ, 0x7610, R4 ;  /* 0x00007610ff047816 */ /* 0x000fe40000000004 */
[----:B------:R-:W-:Y:S01]  /*b0f0*/  PRMT R3, RZ, 0x7610, R3 ;  /* 0x00007610ff037816 */ /* 0x000fe20000000003 */
[----:B------:R-:W-:Y:S06]  /*b100*/  @P0 BRA `(.L_x_302) ;  /* 0x00000004004c0947 */ /* 0x000fec0003800000 */
[----:B------:R-:W0:Y:S01]  /*b110*/  S2R R14, SR_CTAID.X ;  /* 0x00000000000e7919 */ /* 0x000e220000002500 */
[----:B------:R-:W-:Y:S01]  /*b120*/  ULDC.64 UR8, c[0x0][0x628] ;  /* 0x00018a0000087ab9 */ /* 0x000fe20000000a00 */
[----:B------:R-:W1:Y:S01]  /*b130*/  LDC R15, c[0x0][0x144] ;  /* 0x00005100ff0f7b82 */ /* 0x000e620000000800 */
[----:B------:R-:W-:Y:S01]  /*b140*/  ISETP.NE.U32.AND P0, PT, RZ, UR8, PT ;  /* 0x00000008ff007c0c */ /* 0x000fe2000bf05070 */
[----:B------:R-:W2:Y:S01]  /*b150*/  S2R R12, SR_CTAID.Y ;  /* 0x00000000000c7919 */ /* 0x000ea20000002600 */
[----:B------:R-:W-:Y:S01]  /*b160*/  ULDC UR10, c[0x0][0x150] ;  /* 0x00005400000a7ab9 */ /* 0x000fe20000000800 */
[----:B------:R-:W-:Y:S01]  /*b170*/  ULDC UR11, c[0x0][0x630] ;  /* 0x00018c00000b7ab9 */ /* 0x000fe20000000800 */
[----:B------:R-:W-:Y:S01]  /*b180*/  ISETP.NE.AND.EX P0, PT, RZ, UR9, PT, P0 ;  /* 0x00000009ff007c0c */ /* 0x000fe2000bf05300 */
[----:B------:R-:W-:Y:S01]  /*b190*/  IMAD.MOV.U32 R4, RZ, RZ, R16 ;  /* 0x000000ffff047224 */ /* 0x000fe200078e0010 */
[----:B0-----:R-:W-:-:S05]  /*b1a0*/  I2FP.F32.U32 R5, R14 ;  /* 0x0000000e00057245 */ /* 0x001fca0000201000 */
[----:B------:R-:W-:Y:S01]  /*b1b0*/  FMUL R20, R5, UR10 ;  /* 0x0000000a05147c20 */ /* 0x000fe20008400000 */
[----:B------:R-:W-:-:S05]  /*b1c0*/  IMAD.MOV.U32 R5, RZ, RZ, R17 ;  /* 0x000000ffff057224 */ /* 0x000fca00078e0011 */
[----:B--2---:R-:W-:Y:S05]  /*b1d0*/  @!P0 BRA `(.L_x_303) ;  /* 0x0000000000288947 */ /* 0x004fea0003800000 */
[----:B------:R-:W-:Y:S02]  /*b1e0*/  ULDC UR10, c[0x0][0x634] ;  /* 0x00018d00000a7ab9 */ /* 0x000fe40000000800 */
[----:B------:R-:W-:-:S05]  /*b1f0*/  IADD3 R5, P0, R16, UR10, RZ ;  /* 0x0000000a10057c10 */ /* 0x000fca000ff1e0ff */
[----:B------:R-:W-:-:S04]  /*b200*/  IMAD.X R13, RZ, RZ, R17, P0 ;  /* 0x000000ffff0d7224 */ /* 0x000fc800000e0611 */
[----:B------:R-:W-:-:S04]  /*b210*/  IMAD.WIDE.U32 R6, R13, UR8, RZ ;  /* 0x000000080d067c25 */ /* 0x000fc8000f8e00ff */
[----:B------:R-:W-:-:S04]  /*b220*/  IMAD.WIDE.U32 R6, P0, R5, UR9, R6 ;  /* 0x0000000905067c25 */ /* 0x000fc8000f800006 */
[----:B------:R-:W-:-:S04]  /*b230*/  IMAD.WIDE.U32 R4, R5, UR8, RZ ;  /* 0x0000000805047c25 */ /* 0x000fc8000f8e00ff */
[----:B------:R-:W-:Y:S01]  /*b240*/  IMAD.MOV.U32 R4, RZ, RZ, R7 ;  /* 0x000000ffff047224 */ /* 0x000fe200078e0007 */
[----:B------:R-:W-:Y:S01]  /*b250*/  IADD3 RZ, P1, R5, R6, RZ ;  /* 0x0000000605ff7210 */ /* 0x000fe20007f3e0ff */
[----:B------:R-:W-:-:S04]  /*b260*/  IMAD.X R5, RZ, RZ, RZ, P0 ;  /* 0x000000ffff057224 */ /* 0x000fc800000e06ff */
[----:B------:R-:W-:-:S08]  /*b270*/  IMAD.WIDE.U32.X R4, R13, UR9, R4, P1 ;  /* 0x000000090d047c25 */ /* 0x000fd000088e0404 */
.L_x_303:
[--C-:B------:R-:W-:Y:S01]  /*b280*/  SHF.R.U64 R13, R4, UR11, R5.reuse ;  /* 0x0000000b040d7c19 */ /* 0x100fe20008001205 */
[----:B------:R-:W0:Y:S01]  /*b290*/  F2I.U32.TRUNC.NTZ R20, R20 ;  /* 0x0000001400147305 */ /* 0x000e22000020f000 */
[----:B------:R-:W-:Y:S01]  /*b2a0*/  SHF.R.U32.HI R4, RZ, UR11, R5 ;  /* 0x0000000bff047c19 */ /* 0x000fe20008011605 */
[----:B------:R-:W-:Y:S01]  /*b2b0*/  ULDC.64 UR8, c[0x0][0x620] ;  /* 0x0001880000087ab9 */ /* 0x000fe20000000a00 */
[----:B------:R-:W-:Y:S01]  /*b2c0*/  IADD3 R7, P0, RZ, -R13, RZ ;  /* 0x8000000dff077210 */ /* 0x000fe20007f1e0ff */
[----:B------:R-:W-:Y:S01]  /*b2d0*/  ULDC.64 UR10, c[0x0][0x640] ;  /* 0x00019000000a7ab9 */ /* 0x000fe20000000a00 */
[----:B------:R-:W2:Y:S03]  /*b2e0*/  LDC R21, c[0x0][0x148] ;  /* 0x00005200ff157b82 */ /* 0x000ea60000000800 */
[----:B------:R-:W-:Y:S01]  /*b2f0*/  IMAD.X R4, RZ, RZ, ~R4, P0 ;  /* 0x000000ffff047224 */ /* 0x000fe200000e0e04 */
[----:B------:R-:W-:-:S03]  /*b300*/  ISETP.NE.U32.AND P0, PT, RZ, UR10, PT ;  /* 0x0000000aff007c0c */ /* 0x000fc6000bf05070 */
[----:B------:R-:W-:Y:S01]  /*b310*/  IMAD R6, R4, UR8, RZ ;  /* 0x0000000804067c24 */ /* 0x000fe2000f8e02ff */
[----:B------:R-:W-:Y:S01]  /*b320*/  ISETP.NE.AND.EX P0, PT, RZ, UR11, PT, P0 ;  /* 0x0000000bff007c0c */ /* 0x000fe2000bf05300 */
[----:B------:R-:W-:Y:S01]  /*b330*/  IMAD.WIDE.U32 R4, R7, UR8, R16 ;  /* 0x0000000807047c25 */ /* 0x000fe2000f8e0010 */
[----:B------:R-:W-:-:S03]  /*b340*/  ULDC UR8, c[0x0][0x618] ;  /* 0x0001860000087ab9 */ /* 0x000fc60000000800 */
[----:B------:R-:W-:Y:S01]  /*b350*/  IMAD R7, R7, UR9, R6 ;  /* 0x0000000907077c24 */ /* 0x000fe2000f8e0206 */
[----:B------:R-:W-:Y:S01]  /*b360*/  ULDC UR9, c[0x0][0x154] ;  /* 0x0000550000097ab9 */ /* 0x000fe20000000800 */
[----:B0-----:R-:W-:Y:S02]  /*b370*/  IMAD.MOV R6, RZ, RZ, -R20 ;  /* 0x000000ffff067224 */ /* 0x001fe400078e0a14 */
[----:B------:R-:W-:Y:S02]  /*b380*/  IMAD.IADD R5, R5, 0x1, R7 ;  /* 0x0000000105057824 */ /* 0x000fe400078e0207 */
[----:B-1----:R-:W-:Y:S01]  /*b390*/  IMAD R14, R15, R6, R14 ;  /* 0x000000060f0e7224 */ /* 0x002fe200078e020e */
[----:B------:R-:W-:Y:S02]  /*b3a0*/  I2FP.F32.U32 R6, R12 ;  /* 0x0000000c00067245 */ /* 0x000fe40000201000 */
[--C-:B------:R-:W-:Y:S02]  /*b3b0*/  SHF.R.U64 R15, R4, UR8, R5.reuse ;  /* 0x00000008040f7c19 */ /* 0x100fe40008001205 */
[----:B------:R-:W-:Y:S01]  /*b3c0*/  SHF.R.U32.HI R4, RZ, UR8, R5 ;  /* 0x00000008ff047c19 */ /* 0x000fe20008011605 */
[----:B------:R-:W-:Y:S01]  /*b3d0*/  FMUL R6, R6, UR9 ;  /* 0x0000000906067c20 */ /* 0x000fe20008400000 */
[----:B------:R-:W-:-:S02]  /*b3e0*/  ULDC UR8, c[0x0][0x608] ;  /* 0x0001820000087ab9 */ /* 0x000fc40000000800 */
[--C-:B------:R-:W-:Y:S01]  /*b3f0*/  SHF.R.U64 R22, R15, UR8, R4.reuse ;  /* 0x000000080f167c19 */ /* 0x100fe20008001204 */
[----:B------:R0:W1:Y:S01]  /*b400*/  F2I.U32.TRUNC.NTZ R24, R6 ;  /* 0x0000000600187305 */ /* 0x000062000020f000 */
[----:B------:R-:W-:Y:S01]  /*b410*/  SHF.R.U32.HI R5, RZ, UR8, R4 ;  /* 0x00000008ff057c19 */ /* 0x000fe20008011604 */
[----:B------:R-:W-:-:S03]  /*b420*/  ULDC UR8, c[0x0][0x658] ;  /* 0x0001960000087ab9 */ /* 0x000fc60000000800 */
[--C-:B------:R-:W-:Y:S02]  /*b430*/  SHF.R.U64 R20, R22, UR8, R5.reuse ;  /* 0x0000000816147c19 */ /* 0x100fe40008001205 */
[----:B------:R-:W-:-:S03]  /*b440*/  SHF.R.U32.HI R23, RZ, UR8, R5 ;  /* 0x00000008ff177c19 */ /* 0x000fc60008011605 */
[----:B------:R-:W-:Y:S02]  /*b450*/  IMAD.MOV.U32 R4, RZ, RZ, R20 ;  /* 0x000000ffff047224 */ /* 0x000fe400078e0014 */
[----:B------:R-:W-:Y:S01]  /*b460*/  IMAD.MOV.U32 R5, RZ, RZ, R23 ;  /* 0x000000ffff057224 */ /* 0x000fe200078e0017 */
[----:B0-----:R-:W-:Y:S06]  /*b470*/  @!P0 BRA `(.L_x_304) ;  /* 0x0000000000288947 */ /* 0x001fec0003800000 */
        /* <DEDUP_REMOVED lines=10> */
.L_x_304:
[----:B------:R-:W-:Y:S01]  /*b520*/  ISETP.NE.AND P0, PT, R2, 0x1, PT ;  /* 0x000000010200780c */ /* 0x000fe20003f05270 */
[----:B------:R-:W-:Y:S01]  /*b530*/  ULDC UR8, c[0x0][0x648] ;  /* 0x0001920000087ab9 */ /* 0x000fe20000000800 */
[----:B------:R-:W-:Y:S01]  /*b540*/  LOP3.LUT R22, R22, UR13, RZ, 0xc0, !PT ;  /* 0x0000000d16167c12 */ /* 0x000fe2000f8ec0ff */
[----:B-1----:R-:W-:Y:S01]  /*b550*/  IMAD.MOV R24, RZ, RZ, -R24 ;  /* 0x000000ffff187224 */ /* 0x002fe200078e0a18 */
[----:B------:R-:W-:Y:S01]  /*b560*/  SHF.R.U64 R5, R4, UR8, R5 ;  /* 0x0000000804057c19 */ /* 0x000fe20008001205 */
[----:B------:R-:W-:Y:S01]  /*b570*/  ULDC UR8, c[0x0][0x638] ;  /* 0x00018e0000087ab9 */ /* 0x000fe20000000800 */
[----:B------:R-:W-:Y:S01]  /*b580*/  LOP3.LUT R15, R15, UR4, RZ, 0xc0, !PT ;  /* 0x000000040f0f7c12 */ /* 0x000fe2000f8ec0ff */
[----:B------:R-:W-:Y:S01]  /*b590*/  ULDC UR9, c[0x0][0x610] ;  /* 0x0001840000097ab9 */ /* 0x000fe20000000800 */
[----:B------:R-:W-:Y:S02]  /*b5a0*/  IMAD.MOV.U32 R4, RZ, RZ, 0x1 ;  /* 0x00000001ff047424 */ /* 0x000fe400078e00ff */
[----:B------:R-:W-:-:S02]  /*b5b0*/  IMAD.MOV R7, RZ, RZ, -R5 ;  /* 0x000000ffff077224 */ /* 0x000fc400078e0a05 */
[----:B------:R-:W-:Y:S02]  /*b5c0*/  IMAD R5, R5, UR5, R22 ;  /* 0x0000000505057c24 */ /* 0x000fe4000f8e0216 */
[----:B--2---:R-:W-:Y:S02]  /*b5d0*/  @P0 IMAD R14, R21, R24, R12 ;  /* 0x00000018150e0224 */ /* 0x004fe400078e020c */
[----:B------:R-:W-:Y:S01]  /*b5e0*/  IMAD R20, R7, UR8, R20 ;  /* 0x0000000807147c24 */ /* 0x000fe2000f8e0214 */
[----:B------:R-:W-:Y:S01]  /*b5f0*/  ULDC UR8, c[0x0][0x600] ;  /* 0x0001800000087ab9 */ /* 0x000fe20000000800 */
[----:B------:R-:W-:Y:S02]  /*b600*/  IMAD R14, R5, UR9, R14 ;  /* 0x00000009050e7c24 */ /* 0x000fe4000f8e020e */
[----:B------:R-:W-:-:S05]  /*b610*/  IMAD R5, R20, UR8, R15 ;  /* 0x0000000814057c24 */ /* 0x000fca000f8e020f */
[----:B------:R-:W-:Y:S02]  /*b620*/  SEL R20, R5, R14, !P0 ;  /* 0x0000000e05147207 */ /* 0x000fe40004000000 */
[----:B------:R-:W-:-:S07]  /*b630*/  SEL R12, R14, R5, !P0 ;  /* 0x000000050e0c7207 */ /* 0x000fce0004000000 */
.L_x_302:
[----:B------:R-:W-:Y:S05]  /*b640*/  BSYNC B1 ;  /* 0x0000000000017941 */ /* 0x000fea0003800000 */
.L_x_301:
[----:B------:R-:W-:-:S13]  /*b650*/  LOP3.LUT P0, RZ, R4, 0xff, RZ, 0xc0, !PT ;  /* 0x000000ff04ff7812 */ /* 0x000fda000780c0ff */
[----:B------:R-:W-:Y:S05]  /*b660*/  @P0 BRA `(.L_x_305) ;  /* 0xfffffff400340947 */ /* 0x000fea000383ffff */
[----:B------:R-:W-:Y:S05]  /*b670*/  BSYNC B0 ;  /* 0x0000000000007941 */ /* 0x000fea0003800000 */
.L_x_294:
[----:B------:R-:W-:-:S03]  /*b680*/  UMOV UR8, 0xffffffff ;  /* 0xffffffff00087882 */ /* 0x000fc60000000000 */
[----:B------:R-:W-:Y:S05]  /*b690*/  BRA.DIV UR8, `(.L_x_306) ;  /* 0x0000000608147947 */ /* 0x000fea000b800000 */
[----:B------:R-:W-:-:S13]  /*b6a0*/  ELECT P6, URZ, PT ;  /* 0x00000000003f782f */ /* 0x000fda00038c0000 */
.L_x_320:
[----:B------:R-:W-:Y:S04]  /*b6b0*/  BSSY B0, `(.L_x_307) ;  /* 0x000002b000007945 */ /* 0x000fe80003800000 */
[----:B------:R-:W-:Y:S05]  /*b6c0*/  @!P6 BRA `(.L_x_308) ;  /* 0x0000000000a4e947 */ /* 0x000fea0003800000 */
[----:B------:R-:W-:-:S04]  /*b6d0*/  LOP3.LUT R19, R19, 0x2, RZ, 0xfc, !PT ;  /* 0x0000000213137812 */ /* 0x000fc800078efcff */
[----:B------:R-:W-:-:S13]  /*b6e0*/  ISETP.NE.AND P0, PT, R19, 0x3, PT ;  /* 0x000000031300780c */ /* 0x000fda0003f05270 */
[----:B------:R-:W-:Y:S05]  /*b6f0*/  @!P0 BRA `(.L_x_309) ;  /* 0x0000000000048947 */ /* 0x000fea0003800000 */
[----:B------:R-:W-:Y:S01]  /*b700*/  BPT.TRAP 0x1 ;  /* 0x000000040000795c */ /* 0x000fe20000300000 */
.L_x_309:
[----:B------:R-:W0:Y:S01]  /*b710*/  S2R R3, SR_CgaCtaId ;  /* 0x0000000000037919 */ /* 0x000e220000008800 */
[----:B------:R-:W-:Y:S02]  /*b720*/  MOV R0, 0x400 ;  /* 0x0000040000007802 */ /* 0x000fe40000000f00 */
[----:B------:R-:W-:Y:S02]  /*b730*/  SHF.L.U32 R2, R10, 0x1f, RZ ;  /* 0x0000001f0a027819 */ /* 0x000fe400000006ff */
[----:B0-----:R-:W-:-:S05]  /*b740*/  LEA R0, R3, R0, 0x18 ;  /* 0x0000000003007211 */ /* 0x001fca00078ec0ff */
[----:B------:R-:W-:-:S04]  /*b750*/  VIADD R0, R0, 0x20 ;  /* 0x0000002000007836 */ /* 0x000fc80000000000 */
[C---:B------:R-:W-:Y:S02]  /*b760*/  IMAD R5, R9.reuse, 0x8, R0 ;  /* 0x0000000809057824 */ /* 0x040fe400078e0200 */
[----:B------:R-:W-:Y:S02]  /*b770*/  VIADD R9, R9, 0x1 ;  /* 0x0000000109097836 */ /* 0x000fe40000000000 */
[----:B------:R-:W0:Y:S03]  /*b780*/  SYNCS.PHASECHK.TRANS64.TRYWAIT P0, [R5+URZ], R2 ;  /* 0x00000002050075a7 */ /* 0x000e26000800017f */
[----:B------:R-:W-:-:S04]  /*b790*/  ISETP.NE.AND P1, PT, R9, 0x4, PT ;  /* 0x000000040900780c */ /* 0x000fc80003f25270 */
[----:B------:R-:W-:Y:S02]  /*b7a0*/  SEL R3, RZ, 0x1, P1 ;  /* 0x00000001ff037807 */ /* 0x000fe40000800000 */
[----:B------:R-:W-:Y:S02]  /*b7b0*/  SEL R9, R9, RZ, P1 ;  /* 0x000000ff09097207 */ /* 0x000fe40000800000 */
[----:B------:R-:W-:-:S03]  /*b7c0*/  LOP3.LUT R10, R10, R3, RZ, 0x3c, !PT ;  /* 0x000000030a0a7212 */ /* 0x000fc600078e3cff */
[----:B------:R-:W-:Y:S01]  /*b7d0*/  IMAD R7, R9, 0x8, R0 ;  /* 0x0000000809077824 */ /* 0x000fe200078e0200 */
[----:B------:R-:W-:Y:S01]  /*b7e0*/  SHF.L.U32 R4, R10, 0x1f, RZ ;  /* 0x0000001f0a047819 */ /* 0x000fe200000006ff */
[----:B0-----:R-:W-:Y:S06]  /*b7f0*/  @!P0 BRA `(.L_x_310) ;  /* 0x0000000000dc8947 */ /* 0x001fec0003800000 */
.L_x_321:
[----:B------:R-:W1:Y:S01]  /*b800*/  SYNCS.PHASECHK.TRANS64.TRYWAIT P0, [R7+URZ], R4 ;  /* 0x00000004070075a7 */ /* 0x000e62000800017f */
[----:B0-----:R-:W-:-:S05]  /*b810*/  VIADD R2, R9, 0x1 ;  /* 0x0000000109027836 */ /* 0x001fca0000000000 */
[----:B------:R-:W-:-:S04]  /*b820*/  ISETP.NE.AND P1, PT, R2, 0x4, PT ;  /* 0x000000040200780c */ /* 0x000fc80003f25270 */
[----:B------:R-:W-:Y:S02]  /*b830*/  SEL R3, RZ, 0x1, P1 ;  /* 0x00000001ff037807 */ /* 0x000fe40000800000 */
[----:B------:R-:W-:Y:S02]  /*b840*/  SEL R9, R2, RZ, P1 ;  /* 0x000000ff02097207 */ /* 0x000fe40000800000 */
[----:B------:R-:W-:-:S03]  /*b850*/  LOP3.LUT R11, R10, R3, RZ, 0x3c, !PT ;  /* 0x000000030a0b7212 */ /* 0x000fc600078e3cff */
[----:B------:R-:W-:Y:S01]  /*b860*/  IMAD R6, R9, 0x8, R0 ;  /* 0x0000000809067824 */ /* 0x000fe200078e0200 */
[----:B------:R-:W-:Y:S01]  /*b870*/  SHF.L.U32 R5, R11, 0x1f, RZ ;  /* 0x0000001f0b057819 */ /* 0x000fe200000006ff */
[----:B-1----:R-:W-:Y:S06]  /*b880*/  @!P0 BRA `(.L_x_311) ;  /* 0x0000000000cc8947 */ /* 0x002fec0003800000 */
.L_x_322:
[----:B------:R-:W1:Y:S01]  /*b890*/  SYNCS.PHASECHK.TRANS64.TRYWAIT P0, [R6+URZ], R5 ;  /* 0x00000005060075a7 */ /* 0x000e62000800017f */
[----:B------:R-:W-:-:S05]  /*b8a0*/  VIADD R2, R9, 0x1 ;  /* 0x0000000109027836 */ /* 0x000fca0000000000 */
[----:B------:R-:W-:-:S04]  /*b8b0*/  ISETP.NE.AND P1, PT, R2, 0x4, PT ;  /* 0x000000040200780c */ /* 0x000fc80003f25270 */
[----:B0-----:R-:W-:Y:S02]  /*b8c0*/  SEL R4, RZ, 0x1, P1 ;  /* 0x00000001ff047807 */ /* 0x001fe40000800000 */
[----:B------:R-:W-:Y:S02]  /*b8d0*/  SEL R3, R2, RZ, P1 ;  /* 0x000000ff02037207 */ /* 0x000fe40000800000 */
[----:B------:R-:W-:Y:S01]  /*b8e0*/  LOP3.LUT R4, R11, R4, RZ, 0x3c, !PT ;  /* 0x000000040b047212 */ /* 0x000fe200078e3cff */
[----:B-1----:R-:W-:Y:S06]  /*b8f0*/  @!P0 BRA `(.L_x_312) ;  /* 0x0000000000c48947 */ /* 0x002fec0003800000 */
.L_x_323:
[----:B------:R-:W-:Y:S01]  /*b900*/  IMAD R3, R3, 0x8, R0 ;  /* 0x0000000803037824 */ /* 0x000fe200078e0200 */
[----:B------:R-:W-:-:S07]  /*b910*/  SHF.L.U32 R0, R4, 0x1f, RZ ;  /* 0x0000001f04007819 */ /* 0x000fce00000006ff */
.L_x_313:
[----:B-1----:R1:W2:Y:S02]  /*b920*/  SYNCS.PHASECHK.TRANS64.TRYWAIT P0, [R3+URZ], R0 ;  /* 0x00000000030075a7 */ /* 0x0022a4000800017f */
[----:B--2---:R-:W-:Y:S05]  /*b930*/  @!P0 NANOSLEEP.SYNCS 0x989680 ;  /* 0x009896800000895d */ /* 0x004fea0003900000 */
[----:B------:R-:W2:Y:S02]  /*b940*/  @!P0 SYNCS.PHASECHK.TRANS64 P0, [R3+URZ], R0 ;  /* 0x00000000030085a7 */ /* 0x000ea4000800007f */
[----:B--2---:R-:W-:Y:S05]  /*b950*/  @!P0 BRA `(.L_x_313) ;  /* 0xfffffffc00f08947 */ /* 0x004fea000383ffff */
.L_x_308:
[----:B------:R-:W-:Y:S05]  /*b960*/  BSYNC B0 ;  /* 0x0000000000007941 */ /* 0x000fea0003800000 */
.L_x_307:
[----:B------:R-:W-:Y:S05]  /*b970*/  EXIT ;  /* 0x000000000000794d */ /* 0x000fea0003800000 */
.L_x_21:
[----:B---3--:R3:W4:Y:S02]  /*b980*/  SYNCS.PHASECHK.TRANS64.TRYWAIT P1, [R3+URZ], R0 ;  /* 0x00000000030075a7 */ /* 0x008724000802017f */
[----:B----4-:R-:W-:Y:S05]  /*b990*/  @!P1 NANOSLEEP.SYNCS 0x989680 ;  /* 0x009896800000995d */ /* 0x010fea0003900000 */
[----:B------:R-:W4:Y:S02]  /*b9a0*/  @!P1 SYNCS.PHASECHK.TRANS64 P1, [R3+URZ], R0 ;  /* 0x00000000030095a7 */ /* 0x000f24000802007f */
[----:B----4-:R-:W-:Y:S05]  /*b9b0*/  @!P1 BRA `(.L_x_21) ;  /* 0xfffffffc00f09947 */ /* 0x010fea000383ffff */
[----:B------:R-:W-:Y:S05]  /*b9c0*/  BRA `(.L_x_20) ;  /* 0xffffff5800d47947 */ /* 0x000fea000383ffff */
.L_x_26:
[----:B-1----:R1:W2:Y:S02]  /*b9d0*/  SYNCS.PHASECHK.TRANS64.TRYWAIT P1, [R5+URZ], R4 ;  /* 0x00000004050075a7 */ /* 0x0022a4000802017f */
[----:B--2---:R-:W-:Y:S05]  /*b9e0*/  @!P1 NANOSLEEP.SYNCS 0x989680 ;  /* 0x009896800000995d */ /* 0x004fea0003900000 */
[----:B------:R-:W2:Y:S02]  /*b9f0*/  @!P1 SYNCS.PHASECHK.TRANS64 P1, [R5+URZ], R4 ;  /* 0x00000004050095a7 */ /* 0x000ea4000802007f */
[----:B--2---:R-:W-:Y:S05]  /*ba00*/  @!P1 BRA `(.L_x_26) ;  /* 0xfffffffc00f09947 */ /* 0x004fea000383ffff */
[----:B------:R-:W-:Y:S05]  /*ba10*/  BRA `(.L_x_25) ;  /* 0xffffff5c00d07947 */ /* 0x000fea000383ffff */
.L_x_295:
[----:B------:R-:W-:Y:S01]  /*ba20*/  BSSY B1, `(.L_x_314) ;  /* 0x0000006000017945 */ /* 0x000fe20003800000 */
[----:B------:R-:W-:-:S07]  /*ba30*/  IMAD.MOV.U32 R15, RZ, RZ, -0x1 ;  /* 0xffffffffff0f7424 */ /* 0x000fce00078e00ff */
[----:B------:R-:W-:Y:S05]  /*ba40*/  WARPSYNC.COLLECTIVE R15, `(.L_x_315) ;  /* 0x000000000f0c7348 */ /* 0x000fea0003c00000 */
[----:B------:R-:W-:Y:S02]  /*ba50*/  ELECT P6, UR62, PT ;  /* 0x00000000003e782f */ /* 0x000fe400038c0000 */
[----:B------:R-:W-:Y:S01]  /*ba60*/  MOV R14, UR62 ;  /* 0x0000003e000e7c02 */ /* 0x000fe20008000f00 */
[----:B------:R-:W-:Y:S10]  /*ba70*/  ENDCOLLECTIVE ;  /* 0x000000000000791b */ /* 0x000ff40003800000 */
.L_x_315:
[----:B------:R-:W-:Y:S05]  /*ba80*/  BSYNC B1 ;  /* 0x0000000000017941 */ /* 0x000fea0003800000 */
.L_x_314:
[----:B------:R-:W-:Y:S05]  /*ba90*/  BRA `(.L_x_316) ;  /* 0xfffffff000347947 */ /* 0x000fea000383ffff */
.L_x_298:
[----:B-1----:R1:W2:Y:S02]  /*baa0*/  SYNCS.PHASECHK.TRANS64.TRYWAIT P0, [R22+URZ+0x20], R7 ;  /* 0x00002007160075a7 */ /* 0x0022a4000800017f */
[----:B--2---:R-:W-:Y:S05]  /*bab0*/  @!P0 NANOSLEEP.SYNCS 0x989680 ;  /* 0x009896800000895d */ /* 0x004fea0003900000 */
[----:B------:R-:W2:Y:S02]  /*bac0*/  @!P0 SYNCS.PHASECHK.TRANS64 P0, [R22+URZ+0x20], R7 ;  /* 0x00002007160085a7 */ /* 0x000ea4000800007f */
[----:B--2---:R-:W-:Y:S05]  /*bad0*/  @!P0 BRA `(.L_x_298) ;  /* 0xfffffffc00f08947 */ /* 0x004fea000383ffff */
[----:B------:R-:W-:Y:S05]  /*bae0*/  BRA `(.L_x_317) ;  /* 0xfffffff000707947 */ /* 0x000fea000383ffff */
.L_x_306:
[----:B------:R-:W-:Y:S01]  /*baf0*/  BSSY B0, `(.L_x_318) ;  /* 0x0000006000007945 */ /* 0x000fe20003800000 */
[----:B------:R-:W-:-:S07]  /*bb00*/  IMAD.MOV.U32 R15, RZ, RZ, -0x1 ;  /* 0xffffffffff0f7424 */ /* 0x000fce00078e00ff */
[----:B------:R-:W-:Y:S05]  /*bb10*/  WARPSYNC.COLLECTIVE R15, `(.L_x_319) ;  /* 0x000000000f0c7348 */ /* 0x000fea0003c00000 */
[----:B------:R-:W-:Y:S02]  /*bb20*/  ELECT P6, UR62, PT ;  /* 0x00000000003e782f */ /* 0x000fe400038c0000 */
[----:B------:R-:W-:Y:S01]  /*bb30*/  MOV R14, UR62 ;  /* 0x0000003e000e7c02 */ /* 0x000fe20008000f00 */
[----:B------:R-:W-:Y:S10]  /*bb40*/  ENDCOLLECTIVE ;  /* 0x000000000000791b */ /* 0x000ff40003800000 */
.L_x_319:
[----:B------:R-:W-:Y:S05]  /*bb50*/  BSYNC B0 ;  /* 0x0000000000007941 */ /* 0x000fea0003800000 */
.L_x_318:
[----:B------:R-:W-:Y:S05]  /*bb60*/  BRA `(.L_x_320) ;  /* 0xfffffff800d07947 */ /* 0x000fea000383ffff */
.L_x_310:
[----:B0-----:R0:W1:Y:S02]  /*bb70*/  SYNCS.PHASECHK.TRANS64.TRYWAIT P0, [R5+URZ], R2 ;  /* 0x00000002050075a7 */ /* 0x001064000800017f */
[----:B-1----:R-:W-:Y:S05]  /*bb80*/  @!P0 NANOSLEEP.SYNCS 0x989680 ;  /* 0x009896800000895d */ /* 0x002fea0003900000 */
[----:B------:R-:W1:Y:S02]  /*bb90*/  @!P0 SYNCS.PHASECHK.TRANS64 P0, [R5+URZ], R2 ;  /* 0x00000002050085a7 */ /* 0x000e64000800007f */
[----:B-1----:R-:W-:Y:S05]  /*bba0*/  @!P0 BRA `(.L_x_310) ;  /* 0xfffffffc00f08947 */ /* 0x002fea000383ffff */
[----:B------:R-:W-:Y:S05]  /*bbb0*/  BRA `(.L_x_321) ;  /* 0xfffffffc00107947 */ /* 0x000fea000383ffff */
.L_x_311:
[----:B0-----:R0:W1:Y:S02]  /*bbc0*/  SYNCS.PHASECHK.TRANS64.TRYWAIT P0, [R7+URZ], R4 ;  /* 0x00000004070075a7 */ /* 0x001064000800017f */
[----:B-1----:R-:W-:Y:S05]  /*bbd0*/  @!P0 NANOSLEEP.SYNCS 0x989680 ;  /* 0x009896800000895d */ /* 0x002fea0003900000 */
[----:B------:R-:W1:Y:S02]  /*bbe0*/  @!P0 SYNCS.PHASECHK.TRANS64 P0, [R7+URZ], R4 ;  /* 0x00000004070085a7 */ /* 0x000e64000800007f */
[----:B-1----:R-:W-:Y:S05]  /*bbf0*/  @!P0 BRA `(.L_x_311) ;  /* 0xfffffffc00f08947 */ /* 0x002fea000383ffff */
[----:B------:R-:W-:Y:S05]  /*bc00*/  BRA `(.L_x_322) ;  /* 0xfffffffc00207947 */ /* 0x000fea000383ffff */
.L_x_312:
[----:B0-----:R0:W1:Y:S02]  /*bc10*/  SYNCS.PHASECHK.TRANS64.TRYWAIT P0, [R6+URZ], R5 ;  /* 0x00000005060075a7 */ /* 0x001064000800017f */
[----:B-1----:R-:W-:Y:S05]  /*bc20*/  @!P0 NANOSLEEP.SYNCS 0x989680 ;  /* 0x009896800000895d */ /* 0x002fea0003900000 */
[----:B------:R-:W1:Y:S02]  /*bc30*/  @!P0 SYNCS.PHASECHK.TRANS64 P0, [R6+URZ], R5 ;  /* 0x00000005060085a7 */ /* 0x000e64000800007f */
[----:B-1----:R-:W-:Y:S05]  /*bc40*/  @!P0 BRA `(.L_x_312) ;  /* 0xfffffffc00f08947 */ /* 0x002fea000383ffff */
[----:B------:R-:W-:Y:S05]  /*bc50*/  BRA `(.L_x_323) ;  /* 0xfffffffc00287947 */ /* 0x000fea000383ffff */
.L_x_324:
[----:B------:R-:W-:-:S00]  /*bc60*/  BRA `(.L_x_324) ;  /* 0xfffffffc00fc7947 */ /* 0x000fc0000383ffff */
[----:B------:R-:W-:-:S00]  /*bc70*/  NOP ;  /* 0x0000000000007918 */ /* 0x000fc00000000000 */
        /* <DEDUP_REMOVED lines=8> */
.L_x_325:


//--------------------- .nv.global.init           --------------------------
	.section	.nv.global.init,"aw",@progbits
.nv.global.init:
	.type		$str$22,@object
	.size		$str$22,($str$23 - $str$22)
$str$22:
        /*0000*/ 	.byte	0x6b, 0x5f, 0x74, 0x69, 0x6c, 0x65, 0x5f, 0x63, 0x6f, 0x75, 0x6e, 0x74, 0x20, 0x3e, 0x3d, 0x20
        /*0010*/ 	.byte	0x31, 0x00
	.type		$str$23,@object
	.size		$str$23,(__unnamed_1 - $str$23)
$str$23:
        /*0012*/ 	.byte	0x2f, 0x74, 0x6d, 0x70, 0x2f, 0x63, 0x75, 0x74, 0x6c, 0x61, 0x73, 0x73, 0x5f, 0x73, 0x77, 0x65
        /*0022*/ 	.byte	0x65, 0x70, 0x5f, 0x73, 0x72, 0x63, 0x2f, 0x69, 0x6e, 0x63, 0x6c, 0x75, 0x64, 0x65, 0x2f, 0x63
        /*0032*/ 	.byte	0x75, 0x74, 0x6c, 0x61, 0x73, 0x73, 0x2f, 0x67, 0x65, 0x6d, 0x6d, 0x2f, 0x63, 0x6f, 0x6c, 0x6c
        /*0042*/ 	.byte	0x65, 0x63, 0x74, 0x69, 0x76, 0x65, 0x2f, 0x73, 0x6d, 0x39, 0x30, 0x5f, 0x6d, 0x6d, 0x61, 0x5f
        /*0052*/ 	.byte	0x74, 0x6d, 0x61, 0x5f, 0x67, 0x6d, 0x6d, 0x61, 0x5f, 0x73, 0x73, 0x5f, 0x77, 0x61, 0x72, 0x70
        /*0062*/ 	.byte	0x73, 0x70, 0x65, 0x63, 0x69, 0x61, 0x6c, 0x69, 0x7a, 0x65, 0x64, 0x2e, 0x68, 0x70, 0x70, 0x00
	.type		__unnamed_1,@object
	.size		__unnamed_1,(.L_0 - __unnamed_1)
__unnamed_1:
        /*0072*/ 	.byte	0x76, 0x6f, 0x69, 0x64, 0x20, 0x63, 0x75, 0x74, 0x6c, 0x61, 0x73, 0x73, 0x3a, 0x3a, 0x67, 0x65
        /* <DEDUP_REMOVED lines=181> */
.L_0:


//--------------------- .nv.shared._ZN7cutlass13device_kernelINS_4gemm6kernel13GemmUniversalIN4cute5tupleIJiiiiEEENS1_10collective13CollectiveMmaINS1_34MainloopSm90TmaGmmaWarpSpecializedILi4ENS5_IJNS4_1CILi2EEENSA_ILi4EEENSA_ILi1EEEEEENS1_35KernelTmaWarpSpecializedCooperativeEEENS5_IJNSA_ILi128EEENSA_ILi256EEENSA_ILi64EEEEEENS_6half_tENS5_IJlSD_lEEESL_SM_NS4_8TiledMMAINS4_8MMA_AtomIJNS4_4SM904GMMA26MMA_64x256x16_F32F16F16_SSILNSQ_5MajorE0ELSS_0ELNSQ_7ScaleInE1ELST_1EEEEEENS4_6LayoutINS5_IJSB_SD_SD_EEENS5_IJSD_NSA_ILi0EEESY_EEEEENS5_IJNS4_10UnderscoreES11_S11_EEEEENS4_23SM90_TMA_LOAD_MULTICASTENS4_14ComposedLayoutINS4_7SwizzleILi3ELi4ELi3EEENS4_18smem_ptr_flag_bitsILi16EEENSW_INS5_IJNSA_ILi8EEESJ_EEENS5_IJSJ_SD_EEEEEEEvNS4_8identityES14_S1E_vS1F_EENS_8epilogue10collective6detail29Sm90TmaWarpSpecializedAdapterINS1I_15DefaultEpilogueISL_SM_SM_NS1H_6thread17LinearCombinationISL_Li1EffLNS1M_9ScaleType4KindE0ELNS_15FloatRoundStyleE2ESL_EENS1_15EpilogueDefaultEEEEEvvEEEEvNT_6ParamsE --------------------------
	.section	.nv.shared._ZN7cutlass13device_kernelINS_4gemm6kernel13GemmUniversalIN4cute5tupleIJiiiiEEENS1_10collective13CollectiveMmaINS1_34MainloopSm90TmaGmmaWarpSpecializedILi4ENS5_IJNS4_1CILi2EEENSA_ILi4EEENSA_ILi1EEEEEENS1_35KernelTmaWarpSpecializedCooperativeEEENS5_IJNSA_ILi128EEENSA_ILi256EEENSA_ILi64EEEEEENS_6half_tENS5_IJlSD_lEEESL_SM_NS4_8TiledMMAINS4_8MMA_AtomIJNS4_4SM904GMMA26MMA_64x256x16_F32F16F16_SSILNSQ_5MajorE0ELSS_0ELNSQ_7ScaleInE1ELST_1EEEEEENS4_6LayoutINS5_IJSB_SD_SD_EEENS5_IJSD_NSA_ILi0EEESY_EEEEENS5_IJNS4_10UnderscoreES11_S11_EEEEENS4_23SM90_TMA_LOAD_MULTICASTENS4_14ComposedLayoutINS4_7SwizzleILi3ELi4ELi3EEENS4_18smem_ptr_flag_bitsILi16EEENSW_INS5_IJNSA_ILi8EEESJ_EEENS5_IJSJ_SD_EEEEEEEvNS4_8identityES14_S1E_vS1F_EENS_8epilogue10collective6detail29Sm90TmaWarpSpecializedAdapterINS1I_15DefaultEpilogueISL_SM_SM_NS1H_6thread17LinearCombinationISL_Li1EffLNS1M_9ScaleType4KindE0ELNS_15FloatRoundStyleE2ESL_EENS1_15EpilogueDefaultEEEEEvvEEEEvNT_6ParamsE,"aw",@nobits
	.sectionflags	@""
	.align	16
	.zero		1024


//--------------------- .nv.shared.reserved.0     --------------------------
	.section	.nv.shared.reserved.0,"aw",@nobits
	.weak		__nv_reservedSMEM_offset_0_alias
	.size		__nv_reservedSMEM_offset_0_alias, 0, 0
	.other		__nv_reservedSMEM_offset_0_alias,@"STO_CUDA_RESERVED_SHARED STV_DEFAULT"
__nv_reservedSMEM_offset_0_alias:
	.zero		0


//--------------------- .nv.global                --------------------------
	.section	.nv.global,"aw",@nobits
.nv.global:
	.type		_ZN40_INTERNAL_d86ce65c_4_k_cu_3d85254c_269644cute1_E,@object
	.size		_ZN40_INTERNAL_d86ce65c_4_k_cu_3d85254c_269644cute1_E,(_ZN40_INTERNAL_d86ce65c_4_k_cu_3d85254c_269644cuda3std3__45__cpo6cbeginE - _ZN40_INTERNAL_d86ce65c_4_k_cu_3d85254c_269644cute1_E)
_ZN40_INTERNAL_d86ce65c_4_k_cu_3d85254c_269644cute1_E:
	.zero		1
	.type		_ZN40_INTERNAL_d86ce65c_4_k_cu_3d85254c_269644cuda3std3__45__cpo6cbeginE,@object
	.size		_ZN40_INTERNAL_d86ce65c_4_k_cu_3d85254c_269644cuda3std3__45__cpo6cbeginE,(_ZN40_INTERNAL_d86ce65c_4_k_cu_3d85254c_269644cuda3std3__48in_placeE - _ZN40_INTERNAL_d86ce65c_4_k_cu_3d85254c_269644cuda3std3__45__cpo6cbeginE)
_ZN40_INTERNAL_d86ce65c_4_k_cu_3d85254c_269644cuda3std3__45__cpo6cbeginE:
	.zero		1
	.type		_ZN40_INTERNAL_d86ce65c_4_k_cu_3d85254c_269644cuda3std3__48in_placeE,@object
	.size		_ZN40_INTERNAL_d86ce65c_4_k_cu_3d85254c_269644cuda3std3__48in_placeE,(_ZN40_INTERNAL_d86ce65c_4_k_cu_3d85254c_269644cuda3std6ranges3__45__cpo9iter_moveE - _ZN40_INTERNAL_d86ce65c_4_k_cu_3d85254c_269644cuda3std3__48in_placeE)
_ZN40_INTERNAL_d86ce65c_4_k_cu_3d85254c_269644cuda3std3__48in_placeE:
	.zero		1
	.type		_ZN40_INTERNAL_d86ce65c_4_k_cu_3d85254c_269644cuda3std6ranges3__45__cpo9iter_moveE,@object
	.size		_ZN40_INTERNAL_d86ce65c_4_k_cu_3d85254c_269644cuda3std6ranges3__45__cpo9iter_moveE,(_ZN40_INTERNAL_d86ce65c_4_k_cu_3d85254c_269644cuda3std3__45__cpo5beginE - _ZN40_INTERNAL_d86ce65c_4_k_cu_3d85254c_269644cuda3std6ranges3__45__cpo9iter_moveE)
_ZN40_INTERNAL_d86ce65c_4_k_cu_3d85254c_269644cuda3std6ranges3__45__cpo9iter_moveE:
	.zero		1
	.type		_ZN40_INTERNAL_d86ce65c_4_k_cu_3d85254c_269644cuda3std3__45__cpo5beginE,@object
	.size		_ZN40_INTERNAL_d86ce65c_4_k_cu_3d85254c_269644cuda3std3__45__cpo5beginE,(_ZN40_INTERNAL_d86ce65c_4_k_cu_3d85254c_269644cuda3std3__442_GLOBAL__N__d86ce65c_4_k_cu_3d85254c_269646ignoreE - _ZN40_INTERNAL_d86ce65c_4_k_cu_3d85254c_269644cuda3std3__45__cpo5beginE)
_ZN40_INTERNAL_d86ce65c_4_k_cu_3d85254c_269644cuda3std3__45__cpo5beginE:
	.zero		1
	.type		_ZN40_INTERNAL_d86ce65c_4_k_cu_3d85254c_269644cuda3std3__442_GLOBAL__N__d86ce65c_4_k_cu_3d85254c_269646ignoreE,@object
	.size		_ZN40_INTERNAL_d86ce65c_4_k_cu_3d85254c_269644cuda3std3__442_GLOBAL__N__d86ce65c_4_k_cu_3d85254c_269646ignoreE,(_ZN40_INTERNAL_d86ce65c_4_k_cu_3d85254c_269644cute7productE - _ZN40_INTERNAL_d86ce65c_4_k_cu_3d85254c_269644cuda3std3__442_GLOBAL__N__d86ce65c_4_k_cu_3d85254c_269646ignoreE)
_ZN40_INTERNAL_d86ce65c_4_k_cu_3d85254c_269644cuda3std3__442_GLOBAL__N__d86ce65c_4_k_cu_3d85254c_269646ignoreE:
	.zero		1
	.type		_ZN40_INTERNAL_d86ce65c_4_k_cu_3d85254c_269644cute7productE,@object
	.size		_ZN40_INTERNAL_d86ce65c_4_k_cu_3d85254c_269644cute7productE,(_ZN40_INTERNAL_d86ce65c_4_k_cu_3d85254c_269644cuda3std3__45__cpo3endE - _ZN40_INTERNAL_d86ce65c_4_k_cu_3d85254c_269644cute7productE)
_ZN40_INTERNAL_d86ce65c_4_k_cu_3d85254c_269644cute7productE:
	.zero		1
	.type		_ZN40_INTERNAL_d86ce65c_4_k_cu_3d85254c_269644cuda3std3__45__cpo3endE,@object
	.size		_ZN40_INTERNAL_d86ce65c_4_k_cu_3d85254c_269644cuda3std3__45__cpo3endE,(_ZN40_INTERNAL_d86ce65c_4_k_cu_3d85254c_269644cuda3std3__419piecewise_constructE - _ZN40_INTERNAL_d86ce65c_4_k_cu_3d85254c_269644cuda3std3__45__cpo3endE)
_ZN40_INTERNAL_d86ce65c_4_k_cu_3d85254c_269644cuda3std3__45__cpo3endE:
	.zero		1
	.type		_ZN40_INTERNAL_d86ce65c_4_k_cu_3d85254c_269644cuda3std3__419piecewise_constructE,@object
	.size		_ZN40_INTERNAL_d86ce65c_4_k_cu_3d85254c_269644cuda3std3__419piecewise_constructE,(_ZN40_INTERNAL_d86ce65c_4_k_cu_3d85254c_269644cuda3std3__45__cpo4cendE - _ZN40_INTERNAL_d86ce65c_4_k_cu_3d85254c_269644cuda3std3__419piecewise_constructE)
_ZN40_INTERNAL_d86ce65c_4_k_cu_3d85254c_269644cuda3std3__419piecewise_constructE:
	.zero		1
	.type		_ZN40_INTERNAL_d86ce65c_4_k_cu_3d85254c_269644cuda3std3__45__cpo4cendE,@object
	.size		_ZN40_INTERNAL_d86ce65c_4_k_cu_3d85254c_269644cuda3std3__45__cpo4cendE,(_ZN40_INTERNAL_d86ce65c_4_k_cu_3d85254c_269644cuda3std6ranges3__45__cpo4swapE - _ZN40_INTERNAL_d86ce65c_4_k_cu_3d85254c_269644cuda3std3__45__cpo4cendE)
_ZN40_INTERNAL_d86ce65c_4_k_cu_3d85254c_269644cuda3std3__45__cpo4cendE:
	.zero		1
	.type		_ZN40_INTERNAL_d86ce65c_4_k_cu_3d85254c_269644cuda3std6ranges3__45__cpo4swapE,@object
	.size		_ZN40_INTERNAL_d86ce65c_4_k_cu_3d85254c_269644cuda3std6ranges3__45__cpo4swapE,(.L_8 - _ZN40_INTERNAL_d86ce65c_4_k_cu_3d85254c_269644cuda3std6ranges3__45__cpo4swapE)
_ZN40_INTERNAL_d86ce65c_4_k_cu_3d85254c_269644cuda3std6ranges3__45__cpo4swapE:
	.zero		1
.L_8:


//--------------------- .nv.constant0._ZN7cutlass13device_kernelINS_4gemm6kernel13GemmUniversalIN4cute5tupleIJiiiiEEENS1_10collective13CollectiveMmaINS1_34MainloopSm90TmaGmmaWarpSpecializedILi4ENS5_IJNS4_1CILi2EEENSA_ILi4EEENSA_ILi1EEEEEENS1_35KernelTmaWarpSpecializedCooperativeEEENS5_IJNSA_ILi128EEENSA_ILi256EEENSA_ILi64EEEEEENS_6half_tENS5_IJlSD_lEEESL_SM_NS4_8TiledMMAINS4_8MMA_AtomIJNS4_4SM904GMMA26MMA_64x256x16_F32F16F16_SSILNSQ_5MajorE0ELSS_0ELNSQ_7ScaleInE1ELST_1EEEEEENS4_6LayoutINS5_IJSB_SD_SD_EEENS5_IJSD_NSA_ILi0EEESY_EEEEENS5_IJNS4_10UnderscoreES11_S11_EEEEENS4_23SM90_TMA_LOAD_MULTICASTENS4_14ComposedLayoutINS4_7SwizzleILi3ELi4ELi3EEENS4_18smem_ptr_flag_bitsILi16EEENSW_INS5_IJNSA_ILi8EEESJ_EEENS5_IJSJ_SD_EEEEEEEvNS4_8identityES14_S1E_vS1F_EENS_8epilogue10collective6detail29Sm90TmaWarpSpecializedAdapterINS1I_15DefaultEpilogueISL_SM_SM_NS1H_6thread17LinearCombinationISL_Li1EffLNS1M_9ScaleType4KindE0ELNS_15FloatRoundStyleE2ESL_EENS1_15EpilogueDefaultEEEEEvvEEEEvNT_6ParamsE --------------------------
	.section	.nv.constant0._ZN7cutlass13device_kernelINS_4gemm6kernel13GemmUniversalIN4cute5tupleIJiiiiEEENS1_10collective13CollectiveMmaINS1_34MainloopSm90TmaGmmaWarpSpecializedILi4ENS5_IJNS4_1CILi2EEENSA_ILi4EEENSA_ILi1EEEEEENS1_35KernelTmaWarpSpecializedCooperativeEEENS5_IJNSA_ILi128EEENSA_ILi256EEENSA_ILi64EEEEEENS_6half_tENS5_IJlSD_lEEESL_SM_NS4_8TiledMMAINS4_8MMA_AtomIJNS4_4SM904GMMA26MMA_64x256x16_F32F16F16_SSILNSQ_5MajorE0ELSS_0ELNSQ_7ScaleInE1ELST_1EEEEEENS4_6LayoutINS5_IJSB_SD_SD_EEENS5_IJSD_NSA_ILi0EEESY_EEEEENS5_IJNS4_10UnderscoreES11_S11_EEEEENS4_23SM90_TMA_LOAD_MULTICASTENS4_14ComposedLayoutINS4_7SwizzleILi3ELi4ELi3EEENS4_18smem_ptr_flag_bitsILi16EEENSW_INS5_IJNSA_ILi8EEESJ_EEENS5_IJSJ_SD_EEEEEEEvNS4_8identityES14_S1E_vS1F_EENS_8epilogue10collective6detail29Sm90TmaWarpSpecializedAdapterINS1I_15DefaultEpilogueISL_SM_SM_NS1H_6thread17LinearCombinationISL_Li1EffLNS1M_9ScaleType4KindE0ELNS_15FloatRoundStyleE2ESL_EENS1_15EpilogueDefaultEEEEEvvEEEEvNT_6ParamsE,"a",@progbits
	.sectionflags	@""
	.align	4
.nv.constant0._ZN7cutlass13device_kernelINS_4gemm6kernel13GemmUniversalIN4cute5tupleIJiiiiEEENS1_10collective13CollectiveMmaINS1_34MainloopSm90TmaGmmaWarpSpecializedILi4ENS5_IJNS4_1CILi2EEENSA_ILi4EEENSA_ILi1EEEEEENS1_35KernelTmaWarpSpecializedCooperativeEEENS5_IJNSA_ILi128EEENSA_ILi256EEENSA_ILi64EEEEEENS_6half_tENS5_IJlSD_lEEESL_SM_NS4_8TiledMMAINS4_8MMA_AtomIJNS4_4SM904GMMA26MMA_64x256x16_F32F16F16_SSILNSQ_5MajorE0ELSS_0ELNSQ_7ScaleInE1ELST_1EEEEEENS4_6LayoutINS5_IJSB_SD_SD_EEENS5_IJSD_NSA_ILi0EEESY_EEEEENS5_IJNS4_10UnderscoreES11_S11_EEEEENS4_23SM90_TMA_LOAD_MULTICASTENS4_14ComposedLayoutINS4_7SwizzleILi3ELi4ELi3EEENS4_18smem_ptr_flag_bitsILi16EEENSW_INS5_IJNSA_ILi8EEESJ_EEENS5_IJSJ_SD_EEEEEEEvNS4_8identityES14_S1E_vS1F_EENS_8epilogue10collective6detail29Sm90TmaWarpSpecializedAdapterINS1I_15DefaultEpilogueISL_SM_SM_NS1H_6thread17LinearCombinationISL_Li1EffLNS1M_9ScaleType4KindE0ELNS_15FloatRoundStyleE2ESL_EENS1_15EpilogueDefaultEEEEEvvEEEEvNT_6ParamsE:
	.zero		1664


//--------------------- SYMBOLS --------------------------

	.type		.nv.reservedSmem.offset0,@object
	.size		.nv.reservedSmem.offset0,0x4
	.type		__assertfail,@function
